	.target	sm_90a

	.elftype	@"ET_EXEC"


//--------------------- .note.nv.tkinfo           --------------------------
	.section	.note.nv.tkinfo,"",@"SHT_NOTE"
	.sectionflags	@"SHF_NOTE_NV_TKINFO"
	.tkinfo
        /*0018*/ 	.word	0x00000002
        /*0030*/ 	.string	""
        /*0030*/ 	.string	"ptxas"
        /*0030*/ 	.string	"Cuda compilation tools, release 13.0, V13.0.88"
        /*0030*/ 	.string	"Build cuda_13.0.r13.0/compiler.36424714_0"
        /*0030*/ 	.string	"-v  -suppress-debug-info  -lineinfo  -arch sm_90a "



//--------------------- .note.nv.cuinfo           --------------------------
	.section	.note.nv.cuinfo,"",@"SHT_NOTE"
	.sectionflags	@"SHF_NOTE_NV_CUINFO"
        /*0018*/ 	.short	0x0002
        /*001a*/ 	.short	0x005a
        /*001c*/ 	.short	0x0082
	.zero		2


//--------------------- .nv.info                  --------------------------
	.section	.nv.info,"",@"SHT_CUDA_INFO"
	.align	4


	//----- nvinfo : EIATTR_REGCOUNT
	.align		4
        /*0000*/ 	.byte	0x04, 0x2f
        /*0002*/ 	.short	(.L_1 - .L_0)
	.align		4
.L_0:
        /*0004*/ 	.word	index@(gluon_wgmma)
        /*0008*/ 	.word	0x0000003a


	//----- nvinfo : EIATTR_FRAME_SIZE
	.align		4
.L_1:
        /*000c*/ 	.byte	0x04, 0x11
        /*000e*/ 	.short	(.L_3 - .L_2)
	.align		4
.L_2:
        /*0010*/ 	.word	index@(gluon_wgmma)
        /*0014*/ 	.word	0x00000000


	//----- nvinfo : EIATTR_MIN_STACK_SIZE
	.align		4
.L_3:
        /*0018*/ 	.byte	0x04, 0x12
        /*001a*/ 	.short	(.L_5 - .L_4)
	.align		4
.L_4:
        /*001c*/ 	.word	index@(gluon_wgmma)
        /*0020*/ 	.word	0x00000000
.L_5:


//--------------------- .nv.compat                --------------------------
	.section	.nv.compat,"",@"SHT_CUDA_COMPAT_INFO"
	.align	4
        /*0000*/ 	.byte	0x02, 0x09, 0x01, 0x00, 0x02, 0x02, 0x04, 0x00, 0x02, 0x05, 0x05, 0x00, 0x03, 0x07, 0x01, 0x01
        /*0010*/ 	.byte	0x02, 0x03, 0x03, 0x00, 0x02, 0x06, 0x01, 0x00, 0x04, 0x0b, 0x08, 0x00, 0x00, 0x00, 0x00, 0x00
        /*0020*/ 	.byte	0x00, 0x00, 0x00, 0x00


//--------------------- .nv.info.gluon_wgmma      --------------------------
	.section	.nv.info.gluon_wgmma,"",@"SHT_CUDA_INFO"
	.sectionflags	@""
	.align	4


	//----- nvinfo : EIATTR_CUDA_API_VERSION
	.align		4
        /*0000*/ 	.byte	0x04, 0x37
        /*0002*/ 	.short	(.L_7 - .L_6)
.L_6:
        /*0004*/ 	.word	0x00000082


	//----- nvinfo : EIATTR_KPARAM_INFO
	.align		4
.L_7:
        /*0008*/ 	.byte	0x04, 0x17
        /*000a*/ 	.short	(.L_9 - .L_8)
.L_8:
        /*000c*/ 	.word	0x00000000
        /*0010*/ 	.short	0x000a
        /*0012*/ 	.short	0x0048
        /*0014*/ 	.byte	0x00, 0xf4, 0x21, 0x00


	//----- nvinfo : EIATTR_KPARAM_INFO
	.align		4
.L_9:
        /*0018*/ 	.byte	0x04, 0x17
        /*001a*/ 	.short	(.L_11 - .L_10)
.L_10:
        /*001c*/ 	.word	0x00000000
        /*0020*/ 	.short	0x0009
        /*0022*/ 	.short	0x0040
        /*0024*/ 	.byte	0x00, 0xf4, 0x21, 0x00


	//----- nvinfo : EIATTR_KPARAM_INFO
	.align		4
.L_11:
        /*0028*/ 	.byte	0x04, 0x17
        /*002a*/ 	.short	(.L_13 - .L_12)
.L_12:
        /*002c*/ 	.word	0x00000000
        /*0030*/ 	.short	0x0008
        /*0032*/ 	.short	0x0038
        /*0034*/ 	.byte	0x00, 0xf0, 0x21, 0x00


	//----- nvinfo : EIATTR_KPARAM_INFO
	.align		4
.L_13:
        /*0038*/ 	.byte	0x04, 0x17
        /*003a*/ 	.short	(.L_15 - .L_14)
.L_14:
        /*003c*/ 	.word	0x00000000
        /*0040*/ 	.short	0x0007
        /*0042*/ 	.short	0x0030
        /*0044*/ 	.byte	0x00, 0xf0, 0x21, 0x00


	//----- nvinfo : EIATTR_KPARAM_INFO
	.align		4
.L_15:
        /*0048*/ 	.byte	0x04, 0x17
        /*004a*/ 	.short	(.L_17 - .L_16)
.L_16:
        /*004c*/ 	.word	0x00000000
        /*0050*/ 	.short	0x0006
        /*0052*/ 	.short	0x0028
        /*0054*/ 	.byte	0x00, 0xf0, 0x21, 0x00


	//----- nvinfo : EIATTR_KPARAM_INFO
	.align		4
.L_17:
        /*0058*/ 	.byte	0x04, 0x17
        /*005a*/ 	.short	(.L_19 - .L_18)
.L_18:
        /*005c*/ 	.word	0x00000000
        /*0060*/ 	.short	0x0005
        /*0062*/ 	.short	0x0020
        /*0064*/ 	.byte	0x00, 0xf0, 0x11, 0x00


	//----- nvinfo : EIATTR_KPARAM_INFO
	.align		4
.L_19:
        /*0068*/ 	.byte	0x04, 0x17
        /*006a*/ 	.short	(.L_21 - .L_20)
.L_20:
        /*006c*/ 	.word	0x00000000
        /*0070*/ 	.short	0x0004
        /*0072*/ 	.short	0x001c
        /*0074*/ 	.byte	0x00, 0xf0, 0x11, 0x00


	//----- nvinfo : EIATTR_KPARAM_INFO
	.align		4
.L_21:
        /*0078*/ 	.byte	0x04, 0x17
        /*007a*/ 	.short	(.L_23 - .L_22)
.L_22:
        /*007c*/ 	.word	0x00000000
        /*0080*/ 	.short	0x0003
        /*0082*/ 	.short	0x0018
        /*0084*/ 	.byte	0x00, 0xf0, 0x11, 0x00


	//----- nvinfo : EIATTR_KPARAM_INFO
	.align		4
.L_23:
        /*0088*/ 	.byte	0x04, 0x17
        /*008a*/ 	.short	(.L_25 - .L_24)
.L_24:
        /*008c*/ 	.word	0x00000000
        /*0090*/ 	.short	0x0002
        /*0092*/ 	.short	0x0010
        /*0094*/ 	.byte	0x00, 0xf4, 0x21, 0x00


	//----- nvinfo : EIATTR_KPARAM_INFO
	.align		4
.L_25:
        /*0098*/ 	.byte	0x04, 0x17
        /*009a*/ 	.short	(.L_27 - .L_26)
.L_26:
        /*009c*/ 	.word	0x00000000
        /*00a0*/ 	.short	0x0001
        /*00a2*/ 	.short	0x0008
        /*00a4*/ 	.byte	0x00, 0xf4, 0x21, 0x00


	//----- nvinfo : EIATTR_KPARAM_INFO
	.align		4
.L_27:
        /*00a8*/ 	.byte	0x04, 0x17
        /*00aa*/ 	.short	(.L_29 - .L_28)
.L_28:
        /*00ac*/ 	.word	0x00000000
        /*00b0*/ 	.short	0x0000
        /*00b2*/ 	.short	0x0000
        /*00b4*/ 	.byte	0x00, 0xf4, 0x21, 0x00


	//----- nvinfo : EIATTR_SPARSE_MMA_MASK
	.align		4
.L_29:
        /*00b8*/ 	.byte	0x03, 0x50
        /*00ba*/ 	.short	0x0000


	//----- nvinfo : EIATTR_MAXREG_COUNT
	.align		4
        /*00bc*/ 	.byte	0x03, 0x1b
        /*00be*/ 	.short	0x00ff


	//----- nvinfo : EIATTR_NUM_BARRIERS
	.align		4
        /*00c0*/ 	.byte	0x02, 0x4c
        /*00c2*/ 	.byte	0x01
	.zero		1


	//----- nvinfo : EIATTR_MERCURY_ISA_VERSION
	.align		4
        /*00c4*/ 	.byte	0x03, 0x5f
        /*00c6*/ 	.short	0x0101


	//----- nvinfo : EIATTR_INT_WARP_WIDE_INSTR_OFFSETS
	.align		4
        /*00c8*/ 	.byte	0x04, 0x31
        /*00ca*/ 	.short	(.L_31 - .L_30)


	//   ....[0]....
.L_30:
        /*00cc*/ 	.word	0x00001340


	//   ....[1]....
        /*00d0*/ 	.word	0x00001360


	//   ....[2]....
        /*00d4*/ 	.word	0x00001410


	//   ....[3]....
        /*00d8*/ 	.word	0x00001690


	//   ....[4]....
        /*00dc*/ 	.word	0x000016a0


	//   ....[5]....
        /*00e0*/ 	.word	0x00001710


	//   ....[6]....
        /*00e4*/ 	.word	0x00001720


	//   ....[7]....
        /*00e8*/ 	.word	0x00001ca0


	//   ....[8]....
        /*00ec*/ 	.word	0x00001cb0


	//----- nvinfo : EIATTR_COOP_GROUP_MASK_REGIDS
	.align		4
.L_31:
        /*00f0*/ 	.byte	0x04, 0x29
        /*00f2*/ 	.short	(.L_33 - .L_32)


	//   ....[0]....
.L_32:
        /*00f4*/ 	.word	0xffffffff


	//   ....[1]....
        /*00f8*/ 	.word	0xffffffff


	//   ....[2]....
        /*00fc*/ 	.word	0xffffffff


	//----- nvinfo : EIATTR_COOP_GROUP_INSTR_OFFSETS
	.align		4
.L_33:
        /*0100*/ 	.byte	0x04, 0x28
        /*0102*/ 	.short	(.L_35 - .L_34)


	//   ....[0]....
.L_34:
        /*0104*/ 	.word	0x00000150


	//   ....[1]....
        /*0108*/ 	.word	0x00000700


	//   ....[2]....
        /*010c*/ 	.word	0x00000cf0


	//----- nvinfo : EIATTR_MBARRIER_INSTR_OFFSETS
	.align		4
.L_35:
        /*0110*/ 	.byte	0x04, 0x39
        /*0112*/ 	.short	(.L_37 - .L_36)


	//   ....[0]....
.L_36:
        /*0114*/ 	.word	0x00001490
        /*0118*/ 	.word	0x000000ff
        /*011c*/ 	.word	0x00008000
        /*0120*/ 	.short	0x0100
        /*0122*/ 	.byte	0x10
	.zero		1


	//   ....[1]....
        /*0124*/ 	.word	0x000014b0
        /*0128*/ 	.word	0x000000ff
        /*012c*/ 	.word	0x00008008
        /*0130*/ 	.short	0x0100
        /*0132*/ 	.byte	0x10
	.zero		1


	//   ....[2]....
        /*0134*/ 	.word	0x000017d0
        /*0138*/ 	.word	0x000000ff
        /*013c*/ 	.word	0x00008000
        /*0140*/ 	.short	0x010a
        /*0142*/ 	.byte	0x11
	.zero		1


	//   ....[3]....
        /*0144*/ 	.word	0x00001b10
        /*0148*/ 	.word	0x000000ff
        /*014c*/ 	.word	0x00008000
        /*0150*/ 	.short	0x0108
        /*0152*/ 	.byte	0x10
	.zero		1


	//   ....[4]....
        /*0154*/ 	.word	0x00001c30
        /*0158*/ 	.word	0x000000ff
        /*015c*/ 	.word	0x00008008
        /*0160*/ 	.short	0x0108
        /*0162*/ 	.byte	0x10
	.zero		1


	//   ....[5]....
        /*0164*/ 	.word	0x00001d60
        /*0168*/ 	.word	0x000000ff
        /*016c*/ 	.word	0x00008000
        /*0170*/ 	.short	0x010a
        /*0172*/ 	.byte	0x11
	.zero		1


	//----- nvinfo : EIATTR_NUM_MBARRIERS
	.align		4
.L_37:
        /*0174*/ 	.byte	0x03, 0x38
        /*0176*/ 	.short	0x0002


	//----- nvinfo : EIATTR_EXIT_INSTR_OFFSETS
	.align		4
        /*0178*/ 	.byte	0x04, 0x1c
        /*017a*/ 	.short	(.L_39 - .L_38)


	//   ....[0]....
.L_38:
        /*017c*/ 	.word	0x00001d50


	//----- nvinfo : EIATTR_REQNTID
	.align		4
.L_39:
        /*0180*/ 	.byte	0x04, 0x10
        /*0182*/ 	.short	(.L_41 - .L_40)
.L_40:
        /*0184*/ 	.word	0x00000080
        /*0188*/ 	.word	0x00000001
        /*018c*/ 	.word	0x00000001


	//----- nvinfo : EIATTR_CRS_STACK_SIZE
	.align		4
.L_41:
        /*0190*/ 	.byte	0x04, 0x1e
        /*0192*/ 	.short	(.L_43 - .L_42)
.L_42:
        /*0194*/ 	.word	0x00000000


	//----- nvinfo : EIATTR_CBANK_PARAM_SIZE
	.align		4
.L_43:
        /*0198*/ 	.byte	0x03, 0x19
        /*019a*/ 	.short	0x0050


	//----- nvinfo : EIATTR_PARAM_CBANK
	.align		4
        /*019c*/ 	.byte	0x04, 0x0a
        /*019e*/ 	.short	(.L_45 - .L_44)
	.align		4
.L_44:
        /*01a0*/ 	.word	index@(.nv.constant0.gluon_wgmma)
        /*01a4*/ 	.short	0x0210
        /*01a6*/ 	.short	0x0050


	//----- nvinfo : EIATTR_SW_WAR
	.align		4
.L_45:
        /*01a8*/ 	.byte	0x04, 0x36
        /*01aa*/ 	.short	(.L_47 - .L_46)
.L_46:
        /*01ac*/ 	.word	0x00000008
.L_47:


//--------------------- .nv.callgraph             --------------------------
	.section	.nv.callgraph,"",@"SHT_CUDA_CALLGRAPH"
	.align	4
	.sectionentsize	8
	.align		4
        /*0000*/ 	.word	0x00000000
	.align		4
        /*0004*/ 	.word	0xffffffff
	.align		4
        /*0008*/ 	.word	0x00000000
	.align		4
        /*000c*/ 	.word	0xfffffffe
	.align		4
        /*0010*/ 	.word	0x00000000
	.align		4
        /*0014*/ 	.word	0xfffffffd
	.align		4
        /*0018*/ 	.word	0x00000000
	.align		4
        /*001c*/ 	.word	0xfffffffc


//--------------------- .text.gluon_wgmma         --------------------------
	.section	.text.gluon_wgmma,"ax",@progbits
	.align	128
        .global         gluon_wgmma
        .type           gluon_wgmma,@function
        .size           gluon_wgmma,(.L_x_52 - gluon_wgmma)
        .other          gluon_wgmma,@"STO_CUDA_ENTRY STV_DEFAULT"
gluon_wgmma:
.text.gluon_wgmma:
[----:B------:R-:W-:Y:S01]  /*0000*/  LDC R1, c[0x0][0x28] ;  /* 0x00000a00ff017b82 */ /* 0x000fe20000000800 */
[----:B------:R-:W1:Y:S07]  /*0010*/  S2R R0, SR_TID.X ;  /* 0x0000000000007919 */ /* 0x000e6e0000002100 */
[----:B------:R-:W2:Y:S01]  /*0020*/  S2UR UR4, SR_CgaCtaId ;  /* 0x00000000000479c3 */ /* 0x000ea20000008800 */
[----:B------:R-:W-:Y:S01]  /*0030*/  UMOV UR16, 0x400 ;  /* 0x0000040000107882 */ /* 0x000fe20000000000 */
[----:B------:R-:W-:Y:S01]  /*0040*/  ULDC UR6, c[0x0][0xc] ;  /* 0x0000030000067ab9 */ /* 0x000fe20000000800 */
[----:B------:R-:W-:Y:S01]  /*0050*/  ULDC.64 UR28, c[0x0][0x250] ;  /* 0x00009400001c7ab9 */ /* 0x000fe20000000a00 */
[----:B------:R-:W-:Y:S04]  /*0060*/  BSSY B0, `(.L_x_0) ;  /* 0x000001f000007945 */ /* 0x000fe80003800000 */
[----:B------:R-:W3:Y:S08]  /*0070*/  LDC R2, c[0x0][0x228] ;  /* 0x00008a00ff027b82 */ /* 0x000ef00000000800 */
[----:B------:R-:W4:Y:S08]  /*0080*/  LDC R8, c[0x0][0x230] ;  /* 0x00008c00ff087b82 */ /* 0x000f300000000800 */
[----:B------:R-:W-:Y:S01]  /*0090*/  S2UR UR30, SR_CTAID.Y ;  /* 0x00000000001e79c3 */ /* 0x000fe20000002600 */
[----:B--2---:R-:W-:-:S03]  /*00a0*/  ULEA UR16, UR4, UR16, 0x18 ;  /* 0x0000001004107291 */ /* 0x004fc6000f8ec03f */
[----:B------:R-:W-:Y:S01]  /*00b0*/  ULDC UR4, c[0x0][0x10] ;  /* 0x0000040000047ab9 */ /* 0x000fe20000000800 */
[----:B-1----:R-:W-:-:S03]  /*00c0*/  LOP3.LUT R6, R0, 0x7f, RZ, 0xc0, !PT ;  /* 0x0000007f00067812 */ /* 0x002fc600078ec0ff */
[----:B------:R-:W1:Y:S01]  /*00d0*/  S2UR UR5, SR_CTAID.Z ;  /* 0x00000000000579c3 */ /* 0x000e620000002700 */
[----:B---3--:R-:W-:Y:S01]  /*00e0*/  VIADD R2, R2, 0xffffffff ;  /* 0xffffffff02027836 */ /* 0x008fe20000000000 */
[C---:B------:R-:W-:Y:S02]  /*00f0*/  ISETP.GE.U32.AND P0, PT, R6.reuse, 0x20, PT ;  /* 0x000000200600780c */ /* 0x040fe40003f06070 */
[C---:B------:R-:W-:Y:S02]  /*0100*/  ISETP.NE.U32.AND P2, PT, R6.reuse, RZ, PT ;  /* 0x000000ff0600720c */ /* 0x040fe40003f45070 */
[----:B------:R-:W-:Y:S02]  /*0110*/  LEA R11, R6, UR16, 0x2 ;  /* 0x00000010060b7c11 */ /* 0x000fe4000f8e10ff */
[----:B------:R-:W2:Y:S01]  /*0120*/  S2UR UR31, SR_CTAID.X ;  /* 0x00000000001f79c3 */ /* 0x000ea20000002500 */
[----:B----4-:R-:W-:-:S06]  /*0130*/  VIADD R9, R8, 0xffffffff ;  /* 0xffffffff08097836 */ /* 0x010fcc0000000000 */
[----:B------:R3:W-:Y:S01]  /*0140*/  @!P0 STS [R11], RZ ;  /* 0x000000ff0b008388 */ /* 0x0007e20000000800 */
[----:B------:R-:W-:-:S03]  /*0150*/  NOP ;  /* 0x0000000000007918 */ /* 0x000fc60000000000 */
[----:B------:R3:W-:Y:S01]  /*0160*/  @!P2 STS [UR16+0x24], R2 ;  /* 0x00002402ff00a988 */ /* 0x0007e20008000810 */
[----:B-1----:R-:W-:-:S03]  /*0170*/  UIMAD UR4, UR5, UR4, UR30 ;  /* 0x00000004050472a4 */ /* 0x002fc6000f8e021e */
[----:B------:R3:W-:Y:S01]  /*0180*/  @!P2 STS [UR16+0x20], R9 ;  /* 0x00002009ff00a988 */ /* 0x0007e20008000810 */
[----:B--2---:R-:W-:-:S04]  /*0190*/  UIMAD UR4, UR4, UR6, UR31 ;  /* 0x00000006040472a4 */ /* 0x004fc8000f8e021f */
[----:B------:R-:W-:-:S03]  /*01a0*/  UIMAD UR5, UR4, 0x180, URZ ;  /* 0x00000180040578a4 */ /* 0x000fc6000f8e023f */
[----:B------:R-:W-:Y:S01]  /*01b0*/  UMOV UR4, URZ ;  /* 0x0000003f00047c82 */ /* 0x000fe20008000000 */
[----:B------:R-:W-:-:S04]  /*01c0*/  UIADD3 UR24, UP0, UR5, UR28, URZ ;  /* 0x0000001c05187290 */ /* 0x000fc8000ff1e03f */
[----:B------:R-:W-:Y:S01]  /*01d0*/  ULEA.HI.X.SX32 UR25, UR5, UR29, 0x1, UP0 ;  /* 0x0000001d05197291 */ /* 0x000fe200080f0e3f */
[----:B---3--:R-:W-:Y:S11]  /*01e0*/  @P2 BRA `(.L_x_1) ;  /* 0x0000000000182947 */ /* 0x008ff60003800000 */
[----:B------:R-:W1:Y:S01]  /*01f0*/  LDS R3, [UR16+0x8] ;  /* 0x00000810ff037984 */ /* 0x000e620008000800 */
[----:B------:R-:W2:Y:S01]  /*0200*/  LDC.64 R12, c[0x0][0x210] ;  /* 0x00008400ff0c7b82 */ /* 0x000ea20000000a00 */
[----:B------:R-:W-:Y:S02]  /*0210*/  IMAD.MOV.U32 R4, RZ, RZ, 0x70 ;  /* 0x00000070ff047424 */ /* 0x000fe400078e00ff */
[----:B--2---:R2:W-:Y:S03]  /*0220*/  STS.64 [UR16], R12 ;  /* 0x0000000cff007988 */ /* 0x0045e60008000a10 */
[----:B-1----:R-:W-:-:S05]  /*0230*/  LOP3.LUT R3, R3, 0x10, R4, 0xd8, !PT ;  /* 0x0000001003037812 */ /* 0x002fca00078ed804 */
[----:B------:R2:W-:Y:S02]  /*0240*/  STS [UR16+0x8], R3 ;  /* 0x00000803ff007988 */ /* 0x0005e40008000810 */
.L_x_1:
[----:B------:R-:W-:Y:S05]  /*0250*/  BSYNC B0 ;  /* 0x0000000000007941 */ /* 0x000fea0003800000 */
.L_x_0:
[----:B------:R-:W-:Y:S04]  /*0260*/  BSSY B0, `(.L_x_2) ;  /* 0x000000a000007945 */ /* 0x000fe80003800000 */
[----:B------:R-:W-:Y:S05]  /*0270*/  @P2 BRA `(.L_x_3) ;  /* 0x0000000000202947 */ /* 0x000fea0003800000 */
[----:B--2---:R-:W1:Y:S01]  /*0280*/  LDS R3, [UR16+0x34] ;  /* 0x00003410ff037984 */ /* 0x004e620008000800 */
[----:B------:R-:W-:Y:S02]  /*0290*/  IMAD.MOV.U32 R4, RZ, RZ, 0x3f000000 ;  /* 0x3f000000ff047424 */ /* 0x000fe400078e00ff */
[----:B------:R-:W-:Y:S01]  /*02a0*/  @!P2 IMAD.MOV.U32 R5, RZ, RZ, 0x3f ;  /* 0x0000003fff05a424 */ /* 0x000fe200078e00ff */
[----:B------:R-:W2:Y:S02]  /*02b0*/  @!P2 LDS R10, [UR16+0x38] ;  /* 0x00003810ff0aa984 */ /* 0x000ea40008000800 */
[----:B-1----:R-:W-:Y:S02]  /*02c0*/  LOP3.LUT R3, R3, 0xff000000, R4, 0xb8, !PT ;  /* 0xff00000003037812 */ /* 0x002fe400078eb804 */
[----:B--2---:R-:W-:-:S03]  /*02d0*/  @!P2 LOP3.LUT R4, R10, 0xff, R5, 0xb8, !PT ;  /* 0x000000ff0a04a812 */ /* 0x004fc600078eb805 */
[----:B------:R1:W-:Y:S04]  /*02e0*/  STS [UR16+0x34], R3 ;  /* 0x00003403ff007988 */ /* 0x0003e80008000810 */
[----:B------:R1:W-:Y:S02]  /*02f0*/  @!P2 STS [UR16+0x38], R4 ;  /* 0x00003804ff00a988 */ /* 0x0003e40008000810 */
.L_x_3:
[----:B------:R-:W-:Y:S05]  /*0300*/  BSYNC B0 ;  /* 0x0000000000007941 */ /* 0x000fea0003800000 */
.L_x_2:
[----:B------:R-:W-:Y:S04]  /*0310*/  BSSY B0, `(.L_x_4) ;  /* 0x000000e000007945 */ /* 0x000fe80003800000 */
[----:B------:R-:W-:Y:S05]  /*0320*/  @P2 BRA `(.L_x_5) ;  /* 0x0000000000302947 */ /* 0x000fea0003800000 */
[----:B-1----:R-:W1:Y:S01]  /*0330*/  LDS R4, [UR16+0x34] ;  /* 0x00003410ff047984 */ /* 0x002e620008000800 */
[----:B--2---:R-:W2:Y:S03]  /*0340*/  LDC.64 R12, c[0x0][0x238] ;  /* 0x00008e00ff0c7b82 */ /* 0x004ea60000000a00 */
[----:B------:R-:W3:Y:S01]  /*0350*/  LDS R3, [UR16+0x1c] ;  /* 0x00001c10ff037984 */ /* 0x000ee20008000800 */
[C---:B--2---:R-:W-:Y:S01]  /*0360*/  SHF.L.U64.HI R10, R12.reuse, 0x1, R13 ;  /* 0x000000010c0a7819 */ /* 0x044fe2000001020d */
[----:B------:R-:W-:-:S03]  /*0370*/  IMAD.SHL.U32 R5, R12, 0x2, RZ ;  /* 0x000000020c057824 */ /* 0x000fc600078e00ff */
[--C-:B------:R-:W-:Y:S02]  /*0380*/  SHF.R.U32.HI R12, RZ, 0x4, R10.reuse ;  /* 0x00000004ff0c7819 */ /* 0x100fe4000001160a */
[----:B------:R-:W-:-:S05]  /*0390*/  SHF.R.U64 R5, R5, 0x4, R10 ;  /* 0x0000000405057819 */ /* 0x000fca000000120a */
[----:B------:R4:W-:Y:S01]  /*03a0*/  STS [UR16+0xc], R5 ;  /* 0x00000c05ff007988 */ /* 0x0009e20008000810 */
[----:B-1----:R-:W-:Y:S02]  /*03b0*/  LOP3.LUT R4, R4, 0x7, RZ, 0xb8, !PT ;  /* 0x0000000704047812 */ /* 0x002fe400078eb8ff */
[----:B---3--:R-:W-:-:S03]  /*03c0*/  LOP3.LUT R3, R3, 0xf, R12, 0xb8, !PT ;  /* 0x0000000f03037812 */ /* 0x008fc600078eb80c */
[----:B------:R4:W-:Y:S04]  /*03d0*/  STS [UR16+0x34], R4 ;  /* 0x00003404ff007988 */ /* 0x0009e80008000810 */
[----:B------:R4:W-:Y:S02]  /*03e0*/  STS [UR16+0x1c], R3 ;  /* 0x00001c03ff007988 */ /* 0x0009e40008000810 */
.L_x_5:
[----:B------:R-:W-:Y:S05]  /*03f0*/  BSYNC B0 ;  /* 0x0000000000007941 */ /* 0x000fea0003800000 */
.L_x_4:
[----:B------:R-:W-:Y:S04]  /*0400*/  BSSY B1, `(.L_x_6) ;  /* 0x000001a000017945 */ /* 0x000fe80003800000 */
[----:B------:R-:W-:Y:S04]  /*0410*/  BSSY B0, `(.L_x_7) ;  /* 0x0000015000007945 */ /* 0x000fe80003800000 */
[----:B------:R-:W-:Y:S05]  /*0420*/  @P2 BRA `(.L_x_8) ;  /* 0x0000000000202947 */ /* 0x000fea0003800000 */
[----:B-12-4-:R-:W1:Y:S02]  /*0430*/  LDS R3, [UR16+0x34] ;  /* 0x00003410ff037984 */ /* 0x016e640008000800 */
[----:B-1----:R-:W-:-:S05]  /*0440*/  LOP3.LUT R3, R3, 0x38, RZ, 0xb8, !PT ;  /* 0x0000003803037812 */ /* 0x002fca00078eb8ff */
[----:B------:R1:W-:Y:S01]  /*0450*/  STS [UR16+0x34], R3 ;  /* 0x00003403ff007988 */ /* 0x0003e20008000810 */
[----:B------:R-:W-:Y:S05]  /*0460*/  @P2 BRA `(.L_x_9) ;  /* 0x0000000000202947 */ /* 0x000fea0003800000 */
[----:B-1----:R-:W1:Y:S01]  /*0470*/  LDS R3, [UR16+0x8] ;  /* 0x00000810ff037984 */ /* 0x002e620008000800 */
[----:B------:R-:W-:-:S05]  /*0480*/  IMAD.MOV.U32 R4, RZ, RZ, 0x780 ;  /* 0x00000780ff047424 */ /* 0x000fca00078e00ff */
[----:B-1----:R-:W-:-:S05]  /*0490*/  LOP3.LUT R3, R3, 0x300, R4, 0xd8, !PT ;  /* 0x0000030003037812 */ /* 0x002fca00078ed804 */
[----:B------:R3:W-:Y:S02]  /*04a0*/  STS [UR16+0x8], R3 ;  /* 0x00000803ff007988 */ /* 0x0007e40008000810 */
.L_x_8:
[----:B------:R-:W-:Y:S05]  /*04b0*/  @P2 BRA `(.L_x_10) ;  /* 0x0000000000282947 */ /* 0x000fea0003800000 */
[----:B-1234-:R-:W1:Y:S02]  /*04c0*/  LDS R3, [UR16+0x8] ;  /* 0x00000810ff037984 */ /* 0x01ee640008000800 */
[----:B-1----:R-:W-:-:S05]  /*04d0*/  LOP3.LUT R3, R3, 0x1800, RZ, 0xb8, !PT ;  /* 0x0000180003037812 */ /* 0x002fca00078eb8ff */
[----:B------:R2:W-:Y:S02]  /*04e0*/  STS [UR16+0x8], R3 ;  /* 0x00000803ff007988 */ /* 0x0005e40008000810 */
.L_x_9:
[----:B------:R-:W-:Y:S05]  /*04f0*/  @P2 BREAK B0 ;  /* 0x0000000000002942 */ /* 0x000fea0003800000 */
[----:B------:R-:W-:Y:S05]  /*0500*/  @P2 BRA `(.L_x_11) ;  /* 0x0000000000242947 */ /* 0x000fea0003800000 */
[----:B------:R-:W3:Y:S01]  /*0510*/  LDS R4, [UR16+0x8] ;  /* 0x00000810ff047984 */ /* 0x000ee20008000800 */
[----:B-12---:R-:W-:-:S05]  /*0520*/  IMAD.MOV.U32 R3, RZ, RZ, 0x6000 ;  /* 0x00006000ff037424 */ /* 0x006fca00078e00ff */
[----:B---3--:R-:W-:-:S04]  /*0530*/  LOP3.LUT R3, R4, 0x6000, R3, 0xd8, !PT ;  /* 0x0000600004037812 */ /* 0x008fc800078ed803 */
[----:B------:R-:W-:-:S05]  /*0540*/  LOP3.LUT R3, R3, 0x400000, RZ, 0xb8, !PT ;  /* 0x0040000003037812 */ /* 0x000fca00078eb8ff */
[----:B------:R5:W-:Y:S02]  /*0550*/  STS [UR16+0x8], R3 ;  /* 0x00000803ff007988 */ /* 0x000be40008000810 */
.L_x_10:
[----:B------:R-:W-:Y:S05]  /*0560*/  BSYNC B0 ;  /* 0x0000000000007941 */ /* 0x000fea0003800000 */
.L_x_7:
[----:B-12345:R-:W1:Y:S02]  /*0570*/  @!P2 LDS R3, [UR16+0x8] ;  /* 0x00000810ff03a984 */ /* 0x03ee640008000800 */
[----:B-1----:R-:W-:-:S05]  /*0580*/  @!P2 LOP3.LUT R3, R3, 0x8000, RZ, 0xb8, !PT ;  /* 0x000080000303a812 */ /* 0x002fca00078eb8ff */
[----:B------:R3:W-:Y:S02]  /*0590*/  @!P2 STS [UR16+0x8], R3 ;  /* 0x00000803ff00a988 */ /* 0x0007e40008000810 */
.L_x_11:
[----:B------:R-:W-:Y:S05]  /*05a0*/  BSYNC B1 ;  /* 0x0000000000017941 */ /* 0x000fea0003800000 */
.L_x_6:
[----:B------:R-:W-:Y:S05]  /*05b0*/  WARPSYNC.ALL ;  /* 0x0000000000007948 */ /* 0x000fea0003800000 */
[----:B------:R-:W-:Y:S05]  /*05c0*/  @P0 BRA `(.L_x_12) ;  /* 0x0000000000280947 */ /* 0x000fea0003800000 */
[----:B-123--:R-:W1:Y:S01]  /*05d0*/  S2R R3, SR_LANEID ;  /* 0x0000000000037919 */ /* 0x00ee620000000000 */
[----:B------:R-:W-:Y:S05]  /*05e0*/  WARPSYNC.ALL ;  /* 0x0000000000007948 */ /* 0x000fea0003800000 */
[----:B-1----:R-:W-:-:S05]  /*05f0*/  IMAD.SHL.U32 R3, R3, 0x4, RZ ;  /* 0x0000000403037824 */ /* 0x002fca00078e00ff */
[----:B------:R-:W1:Y:S01]  /*0600*/  LDS R7, [R3+UR16] ;  /* 0x0000001003077984 */ /* 0x000e620008000800 */
[----:B------:R-:W-:-:S05]  /*0610*/  IADD3 R4, P1, R3, UR24, RZ ;  /* 0x0000001803047c10 */ /* 0x000fca000ff3e0ff */
[----:B------:R-:W-:-:S05]  /*0620*/  IMAD.X R5, RZ, RZ, UR25, P1 ;  /* 0x00000019ff057e24 */ /* 0x000fca00088e06ff */
[----:B-1----:R4:W5:Y:S01]  /*0630*/  ATOMG.E.EXCH.STRONG.GPU PT, RZ, [R4], R7 ;  /* 0x0000000704ff73a8 */ /* 0x00296200041ee100 */
[----:B------:R-:W-:-:S04]  /*0640*/  DEPBAR {5,4,3,2,1,0} ;  /* 0x0000003f0000791a */ /* 0x000fc80000000000 */
[----:B------:R4:W-:Y:S01]  /*0650*/  UTMACCTL.IV [UR24] ;  /* 0x00000000180079b9 */ /* 0x0009e20008000000 */
[----:B------:R-:W-:Y:S01]  /*0660*/  NOP ;  /* 0x0000000000007918 */ /* 0x000fe20000000000 */
.L_x_12:
[----:B------:R-:W-:Y:S05]  /*0670*/  @P0 BRA `(.L_x_13) ;  /* 0x00000000000c0947 */ /* 0x000fea0003800000 */
[----:B------:R0:W-:Y:S01]  /*0680*/  UTMACMDFLUSH ;  /* 0x00000000000079b7 */ /* 0x0001e20000000000 */
[----:B------:R-:W-:Y:S05]  /*0690*/  @P0 BRA `(.L_x_13) ;  /* 0x0000000000040947 */ /* 0x000fea0003800000 */
[----:B------:R-:W-:-:S04]  /*06a0*/  DEPBAR.LE SB0, 0x0 ;  /* 0x000080000000791a */ /* 0x000fc80000000000 */
.L_x_13:
[----:B------:R-:W-:Y:S05]  /*06b0*/  WARPSYNC.ALL ;  /* 0x0000000000007948 */ /* 0x000fea0003800000 */
[----:B-----5:R-:W-:Y:S06]  /*06c0*/  BAR.SYNC.DEFER_BLOCKING 0x0 ;  /* 0x0000000000007b1d */ /* 0x020fec0000010000 */
[----:B------:R-:W-:Y:S02]  /*06d0*/  BSSY B1, `(.L_x_14) ;  /* 0x000000b000017945 */ /* 0x000fe40003800000 */
[----:B------:R-:W-:Y:S06]  /*06e0*/  BAR.SYNC.DEFER_BLOCKING 0x0 ;  /* 0x0000000000007b1d */ /* 0x000fec0000010000 */
[----:B------:R5:W-:Y:S01]  /*06f0*/  @!P0 STS [R11], RZ ;  /* 0x000000ff0b008388 */ /* 0x000be20000000800 */
[----:B------:R-:W-:Y:S01]  /*0700*/  NOP ;  /* 0x0000000000007918 */ /* 0x000fe20000000000 */
[----:B------:R-:W-:Y:S05]  /*0710*/  @P2 BRA `(.L_x_15) ;  /* 0x0000000000182947 */ /* 0x000fea0003800000 */
[----:B-123--:R-:W1:Y:S01]  /*0720*/  LDS R3, [UR16+0x8] ;  /* 0x00000810ff037984 */ /* 0x00ee620008000800 */
[----:B------:R-:W2:Y:S01]  /*0730*/  LDC.64 R12, c[0x0][0x218] ;  /* 0x00008600ff0c7b82 */ /* 0x000ea20000000a00 */
[----:B----4-:R-:W-:Y:S02]  /*0740*/  IMAD.MOV.U32 R4, RZ, RZ, 0x70 ;  /* 0x00000070ff047424 */ /* 0x010fe400078e00ff */
[----:B--2---:R2:W-:Y:S03]  /*0750*/  STS.64 [UR16], R12 ;  /* 0x0000000cff007988 */ /* 0x0045e60008000a10 */
[----:B-1----:R-:W-:-:S05]  /*0760*/  LOP3.LUT R3, R3, 0x10, R4, 0xd8, !PT ;  /* 0x0000001003037812 */ /* 0x002fca00078ed804 */
[----:B------:R2:W-:Y:S02]  /*0770*/  STS [UR16+0x8], R3 ;  /* 0x00000803ff007988 */ /* 0x0005e40008000810 */
.L_x_15:
[----:B----4-:R-:W-:Y:S05]  /*0780*/  BSYNC B1 ;  /* 0x0000000000017941 */ /* 0x010fea0003800000 */
.L_x_14:
[----:B------:R-:W-:Y:S04]  /*0790*/  BSSY B2, `(.L_x_16) ;  /* 0x000000f000027945 */ /* 0x000fe80003800000 */
[----:B------:R-:W-:Y:S04]  /*07a0*/  BSSY B1, `(.L_x_17) ;  /* 0x000000c000017945 */ /* 0x000fe80003800000 */
[----:B------:R-:W-:Y:S05]  /*07b0*/  @P2 BRA `(.L_x_18) ;  /* 0x0000000000282947 */ /* 0x000fea0003800000 */
[----:B-123--:R-:W1:Y:S01]  /*07c0*/  LDS R3, [UR16+0x34] ;  /* 0x00003410ff037984 */ /* 0x00ee620008000800 */
[----:B------:R-:W-:Y:S01]  /*07d0*/  IMAD.MOV.U32 R4, RZ, RZ, 0x3f000000 ;  /* 0x3f000000ff047424 */ /* 0x000fe200078e00ff */
[----:B------:R-:W-:Y:S05]  /*07e0*/  @P2 BREAK B1 ;  /* 0x0000000000012942 */ /* 0x000fea0003800000 */
[----:B-1----:R-:W-:-:S05]  /*07f0*/  LOP3.LUT R3, R3, 0xff000000, R4, 0xb8, !PT ;  /* 0xff00000003037812 */ /* 0x002fca00078eb804 */
[----:B------:R1:W-:Y:S01]  /*0800*/  STS [UR16+0x34], R3 ;  /* 0x00003403ff007988 */ /* 0x0003e20008000810 */
[----:B------:R-:W-:Y:S05]  /*0810*/  @P2 BRA `(.L_x_19) ;  /* 0x0000000000182947 */ /* 0x000fea0003800000 */
[----:B-1----:R-:W1:Y:S01]  /*0820*/  LDS R3, [UR16+0x38] ;  /* 0x00003810ff037984 */ /* 0x002e620008000800 */
[----:B------:R-:W-:-:S05]  /*0830*/  IMAD.MOV.U32 R4, RZ, RZ, 0x3f ;  /* 0x0000003fff047424 */ /* 0x000fca00078e00ff */
[----:B-1----:R-:W-:-:S05]  /*0840*/  LOP3.LUT R3, R3, 0xff, R4, 0xb8, !PT ;  /* 0x000000ff03037812 */ /* 0x002fca00078eb804 */
[----:B------:R4:W-:Y:S02]  /*0850*/  STS [UR16+0x38], R3 ;  /* 0x00003803ff007988 */ /* 0x0009e40008000810 */
.L_x_18:
[----:B------:R-:W-:Y:S05]  /*0860*/  BSYNC B1 ;  /* 0x0000000000017941 */ /* 0x000fea0003800000 */
.L_x_17:
[----:B------:R1:W-:Y:S02]  /*0870*/  @!P2 STS [UR16+0x20], R9 ;  /* 0x00002009ff00a988 */ /* 0x0003e40008000810 */
.L_x_19:
[----:B------:R-:W-:Y:S05]  /*0880*/  BSYNC B2 ;  /* 0x0000000000027941 */ /* 0x000fea0003800000 */
.L_x_16:
[----:B------:R-:W-:Y:S05]  /*0890*/  WARPSYNC.ALL ;  /* 0x0000000000007948 */ /* 0x000fea0003800000 */
[----:B-1234-:R-:W1:Y:S01]  /*08a0*/  LDC R3, c[0x0][0x22c] ;  /* 0x00008b00ff037b82 */ /* 0x01ee620000000800 */
[----:B------:R-:W-:Y:S01]  /*08b0*/  BSSY B2, `(.L_x_20) ;  /* 0x0000010000027945 */ /* 0x000fe20003800000 */
[----:B-1----:R-:W-:-:S05]  /*08c0*/  VIADD R3, R3, 0xffffffff ;  /* 0xffffffff03037836 */ /* 0x002fca0000000000 */
[----:B------:R1:W-:Y:S01]  /*08d0*/  @!P2 STS [UR16+0x24], R3 ;  /* 0x00002403ff00a988 */ /* 0x0003e20008000810 */
[----:B------:R-:W-:Y:S05]  /*08e0*/  @P2 BRA `(.L_x_21) ;  /* 0x0000000000302947 */ /* 0x000fea0003800000 */
[----:B------:R-:W2:Y:S01]  /*08f0*/  LDS R5, [UR16+0x34] ;  /* 0x00003410ff057984 */ /* 0x000ea20008000800 */
[----:B------:R-:W3:Y:S03]  /*0900*/  LDC.64 R12, c[0x0][0x240] ;  /* 0x00009000ff0c7b82 */ /* 0x000ee60000000a00 */
[----:B------:R-:W4:Y:S01]  /*0910*/  LDS R4, [UR16+0x1c] ;  /* 0x00001c10ff047984 */ /* 0x000f220008000800 */
[C---:B---3--:R-:W-:Y:S01]  /*0920*/  SHF.L.U64.HI R10, R12.reuse, 0x1, R13 ;  /* 0x000000010c0a7819 */ /* 0x048fe2000001020d */
[----:B------:R-:W-:-:S03]  /*0930*/  IMAD.SHL.U32 R7, R12, 0x2, RZ ;  /* 0x000000020c077824 */ /* 0x000fc600078e00ff */
[--C-:B------:R-:W-:Y:S02]  /*0940*/  SHF.R.U32.HI R9, RZ, 0x4, R10.reuse ;  /* 0x00000004ff097819 */ /* 0x100fe4000001160a */
[----:B------:R-:W-:-:S05]  /*0950*/  SHF.R.U64 R7, R7, 0x4, R10 ;  /* 0x0000000407077819 */ /* 0x000fca000000120a */
[----:B------:R3:W-:Y:S01]  /*0960*/  STS [UR16+0xc], R7 ;  /* 0x00000c07ff007988 */ /* 0x0007e20008000810 */
[----:B--2---:R-:W-:Y:S02]  /*0970*/  LOP3.LUT R5, R5, 0x7, RZ, 0xb8, !PT ;  /* 0x0000000705057812 */ /* 0x004fe400078eb8ff */
[----:B----4-:R-:W-:-:S03]  /*0980*/  LOP3.LUT R4, R4, 0xf, R9, 0xb8, !PT ;  /* 0x0000000f04047812 */ /* 0x010fc600078eb809 */
[----:B------:R3:W-:Y:S04]  /*0990*/  STS [UR16+0x34], R5 ;  /* 0x00003405ff007988 */ /* 0x0007e80008000810 */
[----:B------:R3:W-:Y:S02]  /*09a0*/  STS [UR16+0x1c], R4 ;  /* 0x00001c04ff007988 */ /* 0x0007e40008000810 */
.L_x_21:
[----:B------:R-:W-:Y:S05]  /*09b0*/  BSYNC B2 ;  /* 0x0000000000027941 */ /* 0x000fea0003800000 */
.L_x_20:
[----:B------:R-:W-:Y:S04]  /*09c0*/  BSSY B3, `(.L_x_22) ;  /* 0x000001a000037945 */ /* 0x000fe80003800000 */
[----:B------:R-:W-:Y:S04]  /*09d0*/  BSSY B2, `(.L_x_23) ;  /* 0x0000015000027945 */ /* 0x000fe80003800000 */
[----:B------:R-:W-:Y:S05]  /*09e0*/  @P2 BRA `(.L_x_24) ;  /* 0x0000000000202947 */ /* 0x000fea0003800000 */
[----:B---3--:R-:W2:Y:S02]  /*09f0*/  LDS R4, [UR16+0x34] ;  /* 0x00003410ff047984 */ /* 0x008ea40008000800 */
[----:B--2---:R-:W-:-:S05]  /*0a00*/  LOP3.LUT R4, R4, 0x38, RZ, 0xb8, !PT ;  /* 0x0000003804047812 */ /* 0x004fca00078eb8ff */
[----:B------:R2:W-:Y:S01]  /*0a10*/  STS [UR16+0x34], R4 ;  /* 0x00003404ff007988 */ /* 0x0005e20008000810 */
[----:B------:R-:W-:Y:S05]  /*0a20*/  @P2 BRA `(.L_x_25) ;  /* 0x0000000000202947 */ /* 0x000fea0003800000 */
[----:B--2---:R-:W2:Y:S01]  /*0a30*/  LDS R4, [UR16+0x8] ;  /* 0x00000810ff047984 */ /* 0x004ea20008000800 */
[----:B------:R-:W-:-:S05]  /*0a40*/  IMAD.MOV.U32 R5, RZ, RZ, 0x780 ;  /* 0x00000780ff057424 */ /* 0x000fca00078e00ff */
[----:B--2---:R-:W-:-:S05]  /*0a50*/  LOP3.LUT R4, R4, 0x300, R5, 0xd8, !PT ;  /* 0x0000030004047812 */ /* 0x004fca00078ed805 */
[----:B------:R2:W-:Y:S02]  /*0a60*/  STS [UR16+0x8], R4 ;  /* 0x00000804ff007988 */ /* 0x0005e40008000810 */
.L_x_24:
[----:B------:R-:W-:Y:S05]  /*0a70*/  @P2 BRA `(.L_x_26) ;  /* 0x0000000000282947 */ /* 0x000fea0003800000 */
[----:B--23--:R-:W2:Y:S02]  /*0a80*/  LDS R4, [UR16+0x8] ;  /* 0x00000810ff047984 */ /* 0x00cea40008000800 */
[----:B--2---:R-:W-:-:S05]  /*0a90*/  LOP3.LUT R4, R4, 0x1800, RZ, 0xb8, !PT ;  /* 0x0000180004047812 */ /* 0x004fca00078eb8ff */
[----:B------:R3:W-:Y:S02]  /*0aa0*/  STS [UR16+0x8], R4 ;  /* 0x00000804ff007988 */ /* 0x0007e40008000810 */
.L_x_25:
[----:B------:R-:W-:Y:S05]  /*0ab0*/  @P2 BREAK B2 ;  /* 0x0000000000022942 */ /* 0x000fea0003800000 */
[----:B------:R-:W-:Y:S05]  /*0ac0*/  @P2 BRA `(.L_x_27) ;  /* 0x0000000000242947 */ /* 0x000fea0003800000 */
[----:B--23--:R-:W2:Y:S01]  /*0ad0*/  LDS R4, [UR16+0x8] ;  /* 0x00000810ff047984 */ /* 0x00cea20008000800 */
[----:B------:R-:W-:-:S05]  /*0ae0*/  IMAD.MOV.U32 R5, RZ, RZ, 0x6000 ;  /* 0x00006000ff057424 */ /* 0x000fca00078e00ff */
[----:B--2---:R-:W-:-:S04]  /*0af0*/  LOP3.LUT R4, R4, 0x6000, R5, 0xd8, !PT ;  /* 0x0000600004047812 */ /* 0x004fc800078ed805 */
[----:B------:R-:W-:-:S05]  /*0b00*/  LOP3.LUT R4, R4, 0x400000, RZ, 0xb8, !PT ;  /* 0x0040000004047812 */ /* 0x000fca00078eb8ff */
[----:B------:R4:W-:Y:S02]  /*0b10*/  STS [UR16+0x8], R4 ;  /* 0x00000804ff007988 */ /* 0x0009e40008000810 */
.L_x_26:
[----:B------:R-:W-:Y:S05]  /*0b20*/  BSYNC B2 ;  /* 0x0000000000027941 */ /* 0x000fea0003800000 */
.L_x_23:
[----:B--234-:R-:W2:Y:S02]  /*0b30*/  @!P2 LDS R4, [UR16+0x8] ;  /* 0x00000810ff04a984 */ /* 0x01cea40008000800 */
[----:B--2---:R-:W-:-:S05]  /*0b40*/  @!P2 LOP3.LUT R4, R4, 0x8000, RZ, 0xb8, !PT ;  /* 0x000080000404a812 */ /* 0x004fca00078eb8ff */
[----:B------:R4:W-:Y:S02]  /*0b50*/  @!P2 STS [UR16+0x8], R4 ;  /* 0x00000804ff00a988 */ /* 0x0009e40008000810 */
.L_x_27:
[----:B------:R-:W-:Y:S05]  /*0b60*/  BSYNC B3 ;  /* 0x0000000000037941 */ /* 0x000fea0003800000 */
.L_x_22:
[----:B------:R-:W-:Y:S05]  /*0b70*/  WARPSYNC.ALL ;  /* 0x0000000000007948 */ /* 0x000fea0003800000 */
[----:B------:R-:W-:-:S04]  /*0b80*/  UIADD3 UR27, UR5, 0x80, URZ ;  /* 0x00000080051b7890 */ /* 0x000fc8000fffe03f */
[----:B------:R-:W-:-:S04]  /*0b90*/  UIADD3 UR26, UP0, UR27, UR28, URZ ;  /* 0x0000001c1b1a7290 */ /* 0x000fc8000ff1e03f */
[----:B------:R-:W-:Y:S01]  /*0ba0*/  ULEA.HI.X.SX32 UR27, UR27, UR29, 0x1, UP0 ;  /* 0x0000001d1b1b7291 */ /* 0x000fe200080f0e3f */
[----:B------:R-:W-:Y:S11]  /*0bb0*/  @P0 BRA `(.L_x_28) ;  /* 0x0000000000280947 */ /* 0x000ff60003800000 */
[----:B--234-:R-:W2:Y:S01]  /*0bc0*/  S2R R4, SR_LANEID ;  /* 0x0000000000047919 */ /* 0x01cea20000000000 */
[----:B------:R-:W-:Y:S05]  /*0bd0*/  WARPSYNC.ALL ;  /* 0x0000000000007948 */ /* 0x000fea0003800000 */
[----:B--2---:R-:W-:-:S05]  /*0be0*/  IMAD.SHL.U32 R9, R4, 0x4, RZ ;  /* 0x0000000404097824 */ /* 0x004fca00078e00ff */
[----:B------:R-:W2:Y:S01]  /*0bf0*/  LDS R7, [R9+UR16] ;  /* 0x0000001009077984 */ /* 0x000ea20008000800 */
[----:B------:R-:W-:-:S05]  /*0c00*/  IADD3 R4, P1, R9, UR26, RZ ;  /* 0x0000001a09047c10 */ /* 0x000fca000ff3e0ff */
[----:B------:R-:W-:-:S05]  /*0c10*/  IMAD.X R5, RZ, RZ, UR27, P1 ;  /* 0x0000001bff057e24 */ /* 0x000fca00088e06ff */
[----:B--2---:R2:W3:Y:S01]  /*0c20*/  ATOMG.E.EXCH.STRONG.GPU PT, RZ, [R4], R7 ;  /* 0x0000000704ff73a8 */ /* 0x0044e200041ee100 */
[----:B------:R-:W-:-:S04]  /*0c30*/  DEPBAR {5,4,3,2,1,0} ;  /* 0x0000003f0000791a */ /* 0x000fc80000000000 */
[----:B------:R2:W-:Y:S01]  /*0c40*/  UTMACCTL.IV [UR26] ;  /* 0x000000001a0079b9 */ /* 0x0005e20008000000 */
[----:B------:R-:W-:Y:S01]  /*0c50*/  NOP ;  /* 0x0000000000007918 */ /* 0x000fe20000000000 */
.L_x_28:
[----:B------:R-:W-:Y:S05]  /*0c60*/  @P0 BRA `(.L_x_29) ;  /* 0x00000000000c0947 */ /* 0x000fea0003800000 */
[----:B------:R0:W-:Y:S01]  /*0c70*/  UTMACMDFLUSH ;  /* 0x00000000000079b7 */ /* 0x0001e20000000000 */
[----:B------:R-:W-:Y:S05]  /*0c80*/  @P0 BRA `(.L_x_29) ;  /* 0x0000000000040947 */ /* 0x000fea0003800000 */
[----:B------:R-:W-:-:S04]  /*0c90*/  DEPBAR.LE SB0, 0x0 ;  /* 0x000080000000791a */ /* 0x000fc80000000000 */
.L_x_29:
[----:B------:R-:W-:Y:S05]  /*0ca0*/  WARPSYNC.ALL ;  /* 0x0000000000007948 */ /* 0x000fea0003800000 */
[----:B---3--:R-:W-:Y:S06]  /*0cb0*/  BAR.SYNC.DEFER_BLOCKING 0x0 ;  /* 0x0000000000007b1d */ /* 0x008fec0000010000 */
[----:B------:R-:W-:Y:S02]  /*0cc0*/  BSSY B3, `(.L_x_30) ;  /* 0x000000b000037945 */ /* 0x000fe40003800000 */
[----:B------:R-:W-:Y:S06]  /*0cd0*/  BAR.SYNC.DEFER_BLOCKING 0x0 ;  /* 0x0000000000007b1d */ /* 0x000fec0000010000 */
[----:B------:R3:W-:Y:S01]  /*0ce0*/  @!P0 STS [R11], RZ ;  /* 0x000000ff0b008388 */ /* 0x0007e20000000800 */
[----:B------:R-:W-:Y:S01]  /*0cf0*/  NOP ;  /* 0x0000000000007918 */ /* 0x000fe20000000000 */
[----:B------:R-:W-:Y:S05]  /*0d00*/  @P2 BRA `(.L_x_31) ;  /* 0x0000000000182947 */ /* 0x000fea0003800000 */
[----:B--2-4-:R-:W2:Y:S01]  /*0d10*/  LDS R4, [UR16+0x8] ;  /* 0x00000810ff047984 */ /* 0x014ea20008000800 */
[----:B---3-5:R-:W3:Y:S01]  /*0d20*/  LDC.64 R10, c[0x0][0x220] ;  /* 0x00008800ff0a7b82 */ /* 0x028ee20000000a00 */
[----:B------:R-:W-:Y:S02]  /*0d30*/  IMAD.MOV.U32 R5, RZ, RZ, 0x70 ;  /* 0x00000070ff057424 */ /* 0x000fe400078e00ff */
[----:B---3--:R3:W-:Y:S03]  /*0d40*/  STS.64 [UR16], R10 ;  /* 0x0000000aff007988 */ /* 0x0087e60008000a10 */
[----:B--2---:R-:W-:-:S05]  /*0d50*/  LOP3.LUT R4, R4, 0x10, R5, 0xd8, !PT ;  /* 0x0000001004047812 */ /* 0x004fca00078ed805 */
[----:B------:R3:W-:Y:S02]  /*0d60*/  STS [UR16+0x8], R4 ;  /* 0x00000804ff007988 */ /* 0x0007e40008000810 */
.L_x_31:
[----:B--2---:R-:W-:Y:S05]  /*0d70*/  BSYNC B3 ;  /* 0x0000000000037941 */ /* 0x004fea0003800000 */
.L_x_30:
[----:B------:R-:W-:Y:S04]  /*0d80*/  BSSY B4, `(.L_x_32) ;  /* 0x0000011000047945 */ /* 0x000fe80003800000 */
[----:B------:R-:W-:Y:S04]  /*0d90*/  BSSY B3, `(.L_x_33) ;  /* 0x000000e000037945 */ /* 0x000fe80003800000 */
[----:B------:R-:W-:Y:S05]  /*0da0*/  @P2 BRA `(.L_x_34) ;  /* 0x0000000000242947 */ /* 0x000fea0003800000 */
[----:B---34-:R-:W2:Y:S01]  /*0db0*/  LDS R4, [UR16+0x34] ;  /* 0x00003410ff047984 */ /* 0x018ea20008000800 */
[----:B------:R-:W-:-:S05]  /*0dc0*/  IMAD.MOV.U32 R5, RZ, RZ, 0x3f000000 ;  /* 0x3f000000ff057424 */ /* 0x000fca00078e00ff */
[----:B--2---:R-:W-:-:S05]  /*0dd0*/  LOP3.LUT R4, R4, 0xff000000, R5, 0xb8, !PT ;  /* 0xff00000004047812 */ /* 0x004fca00078eb805 */
[----:B------:R2:W-:Y:S01]  /*0de0*/  STS [UR16+0x34], R4 ;  /* 0x00003404ff007988 */ /* 0x0005e20008000810 */
[----:B------:R-:W-:Y:S05]  /*0df0*/  @P2 BRA `(.L_x_35) ;  /* 0x00000000001c2947 */ /* 0x000fea0003800000 */
[----:B--2---:R-:W2:Y:S01]  /*0e00*/  LDS R4, [UR16+0x38] ;  /* 0x00003810ff047984 */ /* 0x004ea20008000800 */
[----:B------:R-:W-:-:S05]  /*0e10*/  IMAD.MOV.U32 R5, RZ, RZ, 0x3f ;  /* 0x0000003fff057424 */ /* 0x000fca00078e00ff */
[----:B--2---:R-:W-:-:S05]  /*0e20*/  LOP3.LUT R4, R4, 0xff, R5, 0xb8, !PT ;  /* 0x000000ff04047812 */ /* 0x004fca00078eb805 */
[----:B------:R2:W-:Y:S02]  /*0e30*/  STS [UR16+0x38], R4 ;  /* 0x00003804ff007988 */ /* 0x0005e40008000810 */
.L_x_34:
[----:B------:R-:W-:Y:S05]  /*0e40*/  @P2 BREAK B3 ;  /* 0x0000000000032942 */ /* 0x000fea0003800000 */
[----:B------:R-:W-:Y:S05]  /*0e50*/  @P2 BRA `(.L_x_36) ;  /* 0x00000000000c2947 */ /* 0x000fea0003800000 */
[----:B------:R1:W-:Y:S02]  /*0e60*/  STS [UR16+0x20], R3 ;  /* 0x00002003ff007988 */ /* 0x0003e40008000810 */
.L_x_35:
[----:B------:R-:W-:Y:S05]  /*0e70*/  BSYNC B3 ;  /* 0x0000000000037941 */ /* 0x000fea0003800000 */
.L_x_33:
[----:B------:R1:W-:Y:S02]  /*0e80*/  @!P2 STS [UR16+0x24], R2 ;  /* 0x00002402ff00a988 */ /* 0x0003e40008000810 */
.L_x_36:
[----:B------:R-:W-:Y:S05]  /*0e90*/  BSYNC B4 ;  /* 0x0000000000047941 */ /* 0x000fea0003800000 */
.L_x_32:
[----:B------:R-:W-:Y:S05]  /*0ea0*/  WARPSYNC.ALL ;  /* 0x0000000000007948 */ /* 0x000fea0003800000 */
[----:B------:R-:W-:Y:S04]  /*0eb0*/  BSSY B4, `(.L_x_37) ;  /* 0x000000e000047945 */ /* 0x000fe80003800000 */
[----:B------:R-:W-:Y:S05]  /*0ec0*/  @P2 BRA `(.L_x_38) ;  /* 0x0000000000302947 */ /* 0x000fea0003800000 */
[----:B-1----:R-:W1:Y:S01]  /*0ed0*/  LDS R3, [UR16+0x34] ;  /* 0x00003410ff037984 */ /* 0x002e620008000800 */
[----:B--234-:R-:W2:Y:S03]  /*0ee0*/  LDC.64 R4, c[0x0][0x248] ;  /* 0x00009200ff047b82 */ /* 0x01cea60000000a00 */
        /* <DEDUP_REMOVED lines=10> */
.L_x_38:
[----:B------:R-:W-:Y:S05]  /*0f90*/  BSYNC B4 ;  /* 0x0000000000047941 */ /* 0x000fea0003800000 */
.L_x_37:
[----:B------:R-:W-:Y:S04]  /*0fa0*/  BSSY B4, `(.L_x_39) ;  /* 0x000001a000047945 */ /* 0x000fe80003800000 */
[----:B------:R-:W-:Y:S04]  /*0fb0*/  BSSY B5, `(.L_x_40) ;  /* 0x0000015000057945 */ /* 0x000fe80003800000 */
[----:B------:R-:W-:Y:S05]  /*0fc0*/  @P2 BRA `(.L_x_41) ;  /* 0x0000000000202947 */ /* 0x000fea0003800000 */
[----:B-12---:R-:W1:Y:S02]  /*0fd0*/  LDS R2, [UR16+0x34] ;  /* 0x00003410ff027984 */ /* 0x006e640008000800 */
[----:B-1----:R-:W-:-:S05]  /*0fe0*/  LOP3.LUT R2, R2, 0x38, RZ, 0xb8, !PT ;  /* 0x0000003802027812 */ /* 0x002fca00078eb8ff */
[----:B------:R1:W-:Y:S01]  /*0ff0*/  STS [UR16+0x34], R2 ;  /* 0x00003402ff007988 */ /* 0x0003e20008000810 */
[----:B------:R-:W-:Y:S05]  /*1000*/  @P2 BRA `(.L_x_42) ;  /* 0x0000000000202947 */ /* 0x000fea0003800000 */
[----:B-1----:R-:W1:Y:S01]  /*1010*/  LDS R2, [UR16+0x8] ;  /* 0x00000810ff027984 */ /* 0x002e620008000800 */
[----:B------:R-:W-:-:S05]  /*1020*/  IMAD.MOV.U32 R3, RZ, RZ, 0x780 ;  /* 0x00000780ff037424 */ /* 0x000fca00078e00ff */
[----:B-1----:R-:W-:-:S05]  /*1030*/  LOP3.LUT R2, R2, 0x300, R3, 0xd8, !PT ;  /* 0x0000030002027812 */ /* 0x002fca00078ed803 */
[----:B------:R1:W-:Y:S02]  /*1040*/  STS [UR16+0x8], R2 ;  /* 0x00000802ff007988 */ /* 0x0003e40008000810 */
.L_x_41:
[----:B------:R-:W-:Y:S05]  /*1050*/  @P2 BRA `(.L_x_43) ;  /* 0x0000000000282947 */ /* 0x000fea0003800000 */
[----:B-12---:R-:W1:Y:S02]  /*1060*/  LDS R2, [UR16+0x8] ;  /* 0x00000810ff027984 */ /* 0x006e640008000800 */
[----:B-1----:R-:W-:-:S05]  /*1070*/  LOP3.LUT R2, R2, 0x1800, RZ, 0xb8, !PT ;  /* 0x0000180002027812 */ /* 0x002fca00078eb8ff */
[----:B------:R2:W-:Y:S02]  /*1080*/  STS [UR16+0x8], R2 ;  /* 0x00000802ff007988 */ /* 0x0005e40008000810 */
.L_x_42:
[----:B------:R-:W-:Y:S05]  /*1090*/  @P2 BREAK B5 ;  /* 0x0000000000052942 */ /* 0x000fea0003800000 */
[----:B------:R-:W-:Y:S05]  /*10a0*/  @P2 BRA `(.L_x_44) ;  /* 0x0000000000242947 */ /* 0x000fea0003800000 */
[----:B-12---:R-:W1:Y:S01]  /*10b0*/  LDS R2, [UR16+0x8] ;  /* 0x00000810ff027984 */ /* 0x006e620008000800 */
[----:B------:R-:W-:-:S05]  /*10c0*/  IMAD.MOV.U32 R3, RZ, RZ, 0x6000 ;  /* 0x00006000ff037424 */ /* 0x000fca00078e00ff */
[----:B-1----:R-:W-:-:S04]  /*10d0*/  LOP3.LUT R2, R2, 0x6000, R3, 0xd8, !PT ;  /* 0x0000600002027812 */ /* 0x002fc800078ed803 */
[----:B------:R-:W-:-:S05]  /*10e0*/  LOP3.LUT R2, R2, 0x400000, RZ, 0xb8, !PT ;  /* 0x0040000002027812 */ /* 0x000fca00078eb8ff */
[----:B------:R1:W-:Y:S02]  /*10f0*/  STS [UR16+0x8], R2 ;  /* 0x00000802ff007988 */ /* 0x0003e40008000810 */
.L_x_43:
[----:B------:R-:W-:Y:S05]  /*1100*/  BSYNC B5 ;  /* 0x0000000000057941 */ /* 0x000fea0003800000 */
.L_x_40:
[----:B-12---:R-:W1:Y:S02]  /*1110*/  @!P2 LDS R2, [UR16+0x8] ;  /* 0x00000810ff02a984 */ /* 0x006e640008000800 */
[----:B-1----:R-:W-:-:S05]  /*1120*/  @!P2 LOP3.LUT R2, R2, 0x8000, RZ, 0xb8, !PT ;  /* 0x000080000202a812 */ /* 0x002fca00078eb8ff */
[----:B------:R1:W-:Y:S02]  /*1130*/  @!P2 STS [UR16+0x8], R2 ;  /* 0x00000802ff00a988 */ /* 0x0003e40008000810 */
.L_x_44:
[----:B------:R-:W-:Y:S05]  /*1140*/  BSYNC B4 ;  /* 0x0000000000047941 */ /* 0x000fea0003800000 */
.L_x_39:
[----:B------:R-:W-:Y:S05]  /*1150*/  WARPSYNC.ALL ;  /* 0x0000000000007948 */ /* 0x000fea0003800000 */
[----:B------:R-:W-:Y:S01]  /*1160*/  UIADD3 UR5, UR5, 0x100, URZ ;  /* 0x0000010005057890 */ /* 0x000fe2000fffe03f */
[----:B------:R-:W-:Y:S02]  /*1170*/  ISETP.GE.AND P1, PT, R8, 0x1, PT ;  /* 0x000000010800780c */ /* 0x000fe40003f26270 */
[----:B------:R-:W-:Y:S02]  /*1180*/  CS2R R24, SRZ ;  /* 0x0000000000187805 */ /* 0x000fe4000001ff00 */
[----:B------:R-:W-:Y:S01]  /*1190*/  CS2R R26, SRZ ;  /* 0x00000000001a7805 */ /* 0x000fe2000001ff00 */
[----:B------:R-:W-:Y:S01]  /*11a0*/  UIADD3 UR28, UP0, UR5, UR28, URZ ;  /* 0x0000001c051c7290 */ /* 0x000fe2000ff1e03f */
[----:B------:R-:W-:Y:S01]  /*11b0*/  CS2R R28, SRZ ;  /* 0x00000000001c7805 */ /* 0x000fe2000001ff00 */
[----:B------:R-:W-:-:S02]  /*11c0*/  IMAD.MOV.U32 R30, RZ, RZ, RZ ;  /* 0x000000ffff1e7224 */ /* 0x000fc400078e00ff */
[----:B------:R-:W-:Y:S01]  /*11d0*/  ULEA.HI.X.SX32 UR29, UR5, UR29, 0x1, UP0 ;  /* 0x0000001d051d7291 */ /* 0x000fe200080f0e3f */
[----:B------:R-:W-:Y:S11]  /*11e0*/  @P0 BRA `(.L_x_45) ;  /* 0x0000000000280947 */ /* 0x000ff60003800000 */
[----:B-12---:R-:W3:Y:S01]  /*11f0*/  S2R R2, SR_LANEID ;  /* 0x0000000000027919 */ /* 0x006ee20000000000 */
[----:B------:R-:W-:Y:S05]  /*1200*/  WARPSYNC.ALL ;  /* 0x0000000000007948 */ /* 0x000fea0003800000 */
[----:B---34-:R-:W-:-:S05]  /*1210*/  IMAD.SHL.U32 R4, R2, 0x4, RZ ;  /* 0x0000000402047824 */ /* 0x018fca00078e00ff */
[----:B------:R-:W1:Y:S01]  /*1220*/  LDS R5, [R4+UR16] ;  /* 0x0000001004057984 */ /* 0x000e620008000800 */
[----:B------:R-:W-:-:S05]  /*1230*/  IADD3 R2, P3, R4, UR28, RZ ;  /* 0x0000001c04027c10 */ /* 0x000fca000ff7e0ff */
[----:B------:R-:W-:-:S05]  /*1240*/  IMAD.X R3, RZ, RZ, UR29, P3 ;  /* 0x0000001dff037e24 */ /* 0x000fca00098e06ff */
[----:B-1----:R1:W2:Y:S01]  /*1250*/  ATOMG.E.EXCH.STRONG.GPU PT, RZ, [R2], R5 ;  /* 0x0000000502ff73a8 */ /* 0x0022a200041ee100 */
[----:B------:R-:W-:-:S04]  /*1260*/  DEPBAR {5,4,3,2,1,0} ;  /* 0x0000003f0000791a */ /* 0x000fc80000000000 */
[----:B------:R1:W-:Y:S01]  /*1270*/  UTMACCTL.IV [UR28] ;  /* 0x000000001c0079b9 */ /* 0x0003e20008000000 */
[----:B------:R-:W-:Y:S01]  /*1280*/  NOP ;  /* 0x0000000000007918 */ /* 0x000fe20000000000 */
.L_x_45:
[----:B------:R-:W-:Y:S05]  /*1290*/  @P0 BRA `(.L_x_46) ;  /* 0x00000000000c0947 */ /* 0x000fea0003800000 */
[----:B------:R0:W-:Y:S01]  /*12a0*/  UTMACMDFLUSH ;  /* 0x00000000000079b7 */ /* 0x0001e20000000000 */
[----:B------:R-:W-:Y:S05]  /*12b0*/  @P0 BRA `(.L_x_46) ;  /* 0x0000000000040947 */ /* 0x000fea0003800000 */
[----:B------:R-:W-:-:S04]  /*12c0*/  DEPBAR.LE SB0, 0x0 ;  /* 0x000080000000791a */ /* 0x000fc80000000000 */
.L_x_46:
[----:B------:R-:W-:Y:S05]  /*12d0*/  WARPSYNC.ALL ;  /* 0x0000000000007948 */ /* 0x000fea0003800000 */
[----:B--2---:R-:W-:Y:S01]  /*12e0*/  BAR.SYNC.DEFER_BLOCKING 0x0 ;  /* 0x0000000000007b1d */ /* 0x004fe20000010000 */
[----:B------:R-:W-:Y:S01]  /*12f0*/  USHF.L.U32 UR11, UR31, 0x6, URZ ;  /* 0x000000061f0b7899 */ /* 0x000fe2000800063f */
[----:B------:R-:W-:Y:S01]  /*1300*/  IMAD.MOV.U32 R31, RZ, RZ, RZ ;  /* 0x000000ffff1f7224 */ /* 0x000fe200078e00ff */
[----:B------:R-:W-:Y:S01]  /*1310*/  USHF.L.U32 UR15, UR30, 0x6, URZ ;  /* 0x000000061e0f7899 */ /* 0x000fe2000800063f */
[----:B------:R-:W-:Y:S02]  /*1320*/  CS2R R32, SRZ ;  /* 0x0000000000207805 */ /* 0x000fe4000001ff00 */
[----:B------:R-:W-:Y:S01]  /*1330*/  CS2R R34, SRZ ;  /* 0x0000000000227805 */ /* 0x000fe2000001ff00 */
[----:B------:R-:W-:Y:S01]  /*1340*/  VOTEU.ALL UP0, P2 ;  /* 0x00000000003f7886 */ /* 0x000fe20001000000 */
[----:B------:R-:W-:Y:S01]  /*1350*/  UMOV UR6, 0x1 ;  /* 0x0000000100067882 */ /* 0x000fe20000000000 */
[----:B------:R-:W-:Y:S01]  /*1360*/  VOTEU.ALL UP1, P2 ;  /* 0x00000000003f7886 */ /* 0x000fe20001020000 */
[----:B------:R-:W-:-:S02]  /*1370*/  CS2R R36, SRZ ;  /* 0x0000000000247805 */ /* 0x000fc4000001ff00 */
[----:B------:R-:W-:Y:S01]  /*1380*/  CS2R R38, SRZ ;  /* 0x0000000000267805 */ /* 0x000fe2000001ff00 */
[----:B------:R-:W-:-:S04]  /*1390*/  @!UP0 UIADD3 UR8, -UR6, 0x100000, URZ ;  /* 0x0010000006088890 */ /* 0x000fc8000fffe13f */
[----:B------:R-:W-:Y:S02]  /*13a0*/  @!UP0 USHF.L.U32 UR9, UR8, 0xb, URZ ;  /* 0x0000000b08098899 */ /* 0x000fe4000800063f */
[----:B------:R-:W-:Y:S01]  /*13b0*/  @!UP0 USHF.L.U32 UR8, UR8, 0x1, URZ ;  /* 0x0000000108088899 */ /* 0x000fe2000800063f */
[----:B------:R-:W-:Y:S01]  /*13c0*/  CS2R R40, SRZ ;  /* 0x0000000000287805 */ /* 0x000fe2000001ff00 */
[----:B------:R-:W-:-:S04]  /*13d0*/  @!UP0 UIADD3 UR6, -UR6, 0x100000, URZ ;  /* 0x0010000006068890 */ /* 0x000fc8000fffe13f */
[----:B------:R-:W-:Y:S02]  /*13e0*/  @!UP0 USHF.L.U32 UR7, UR6, 0xb, URZ ;  /* 0x0000000b06078899 */ /* 0x000fe4000800063f */
[----:B------:R-:W-:Y:S01]  /*13f0*/  @!UP0 USHF.L.U32 UR6, UR6, 0x1, URZ ;  /* 0x0000000106068899 */ /* 0x000fe2000800063f */
[----:B------:R-:W-:Y:S01]  /*1400*/  CS2R R42, SRZ ;  /* 0x00000000002a7805 */ /* 0x000fe2000001ff00 */
[----:B------:R-:W-:Y:S01]  /*1410*/  VOTEU.ALL UP0, P2 ;  /* 0x00000000003f7886 */ /* 0x000fe20001000000 */
[----:B------:R-:W-:Y:S02]  /*1420*/  CS2R R44, SRZ ;  /* 0x00000000002c7805 */ /* 0x000fe4000001ff00 */
[----:B------:R-:W-:Y:S02]  /*1430*/  CS2R R46, SRZ ;  /* 0x00000000002e7805 */ /* 0x000fe4000001ff00 */
[----:B------:R-:W-:Y:S02]  /*1440*/  CS2R R48, SRZ ;  /* 0x0000000000307805 */ /* 0x000fe4000001ff00 */
[----:B------:R-:W-:-:S02]  /*1450*/  CS2R R50, SRZ ;  /* 0x0000000000327805 */ /* 0x000fc4000001ff00 */
[----:B------:R-:W-:Y:S02]  /*1460*/  CS2R R52, SRZ ;  /* 0x0000000000347805 */ /* 0x000fe4000001ff00 */
[----:B------:R-:W-:Y:S01]  /*1470*/  CS2R R54, SRZ ;  /* 0x0000000000367805 */ /* 0x000fe2000001ff00 */
[----:B------:R-:W2:Y:S02]  /*1480*/  FENCE.VIEW.ASYNC.S ;  /* 0x00000000000073c6 */ /* 0x000ea40000000000 */
[----:B--2---:R2:W4:Y:S02]  /*1490*/  @!UP0 SYNCS.EXCH.64 URZ, [UR16+0x8000], UR8 ;  /* 0x00800008103f85b2 */ /* 0x0045240008000100 */
[----:B----4-:R-:W-:Y:S06]  /*14a0*/  BAR.SYNC.DEFER_BLOCKING 0x0 ;  /* 0x0000000000007b1d */ /* 0x010fec0000010000 */
[----:B------:R2:W4:Y:S01]  /*14b0*/  @!UP1 SYNCS.EXCH.64 URZ, [UR16+0x8008], UR6 ;  /* 0x00800806103f95b2 */ /* 0x0005220008000100 */
[----:B------:R-:W-:Y:S05]  /*14c0*/  @!P1 BRA `(.L_x_47) ;  /* 0x0000000400449947 */ /* 0x000fea0003800000 */
[----:B------:R-:W-:Y:S02]  /*14d0*/  CS2R R24, SRZ ;  /* 0x0000000000187805 */ /* 0x000fe4000001ff00 */
[----:B------:R-:W-:Y:S02]  /*14e0*/  CS2R R26, SRZ ;  /* 0x00000000001a7805 */ /* 0x000fe4000001ff00 */
[----:B------:R-:W-:Y:S02]  /*14f0*/  CS2R R28, SRZ ;  /* 0x00000000001c7805 */ /* 0x000fe4000001ff00 */
[----:B------:R-:W-:Y:S02]  /*1500*/  CS2R R30, SRZ ;  /* 0x00000000001e7805 */ /* 0x000fe4000001ff00 */
[----:B------:R-:W-:Y:S02]  /*1510*/  CS2R R32, SRZ ;  /* 0x0000000000207805 */ /* 0x000fe4000001ff00 */
[----:B------:R-:W-:-:S02]  /*1520*/  CS2R R34, SRZ ;  /* 0x0000000000227805 */ /* 0x000fc4000001ff00 */
        /* <DEDUP_REMOVED lines=9> */
[----:B------:R-:W-:Y:S01]  /*15c0*/  CS2R R54, SRZ ;  /* 0x0000000000367805 */ /* 0x000fe2000001ff00 */
[----:B------:R-:W-:Y:S01]  /*15d0*/  UMOV UR5, URZ ;  /* 0x0000003f00057c82 */ /* 0x000fe20008000000 */
[----:B------:R-:W-:-:S05]  /*15e0*/  UMOV UR10, URZ ;  /* 0x0000003f000a7c82 */ /* 0x000fca0008000000 */
.L_x_49:
[----:B----4-:R-:W-:Y:S01]  /*15f0*/  BAR.SYNC.DEFER_BLOCKING 0x0 ;  /* 0x0000000000007b1d */ /* 0x010fe20000010000 */
[----:B------:R-:W-:Y:S01]  /*1600*/  ULEA UR17, UR5, UR16, 0x3 ;  /* 0x0000001005117291 */ /* 0x000fe2000f8e183f */
[----:B-1----:R-:W-:Y:S01]  /*1610*/  @!P2 IMAD.MOV.U32 R2, RZ, RZ, 0x4000 ;  /* 0x00004000ff02a424 */ /* 0x002fe200078e00ff */
[----:B------:R-:W-:Y:S01]  /*1620*/  ELECT P0, URZ, PT ;  /* 0x00000000003f782f */ /* 0x000fe20003800000 */
[----:B--2---:R-:W-:-:S03]  /*1630*/  ULEA UR8, UR5, UR16, 0xd ;  /* 0x0000001005087291 */ /* 0x004fc6000f8e683f */
[----:B------:R-:W-:Y:S02]  /*1640*/  ISETP.LT.U32.AND P0, PT, R6, 0x20, P0 ;  /* 0x000000200600780c */ /* 0x000fe40000701070 */
[----:B------:R-:W-:Y:S01]  /*1650*/  ELECT P1, URZ, PT ;  /* 0x00000000003f782f */ /* 0x000fe20003820000 */
[----:B------:R-:W-:-:S03]  /*1660*/  UIADD3 UR12, UR8, 0x4000, URZ ;  /* 0x00004000080c7890 */ /* 0x000fc6000fffe03f */
[----:B------:R-:W-:Y:S01]  /*1670*/  ISETP.LT.U32.AND P1, PT, R6, 0x20, P1 ;  /* 0x000000200600780c */ /* 0x000fe20000f21070 */
[----:B------:R-:W-:-:S06]  /*1680*/  UMOV UR14, UR10 ;  /* 0x0000000a000e7c82 */ /* 0x000fcc0008000000 */
[----:B------:R-:W-:Y:S01]  /*1690*/  VOTEU.ANY UP0, P0 ;  /* 0x00000000003f7886 */ /* 0x000fe20000000100 */
[----:B------:R-:W-:Y:S01]  /*16a0*/  VOTEU.ANY UP2, P0 ;  /* 0x00000000003f7886 */ /* 0x000fe20000040100 */
[----:B------:R1:W-:Y:S01]  /*16b0*/  @!P2 SYNCS.ARRIVE.TRANS64 RZ, [UR17+0x8000], R2 ;  /* 0x00800002ffffa9a7 */ /* 0x0003e20008000011 */
[----:B------:R2:W-:Y:S06]  /*16c0*/  MEMBAR.ALL.CTA ;  /* 0x0000000000007992 */ /* 0x0005ec0000008000 */
[----:B--2---:R-:W2:Y:S01]  /*16d0*/  FENCE.VIEW.ASYNC.S ;  /* 0x00000000000073c6 */ /* 0x004ea20000000000 */
[----:B------:R-:W-:Y:S01]  /*16e0*/  @UP0 UIADD3 UR9, UR17, 0x8000, URZ ;  /* 0x0000800011090890 */ /* 0x000fe2000fffe03f */
[----:B------:R-:W-:Y:S01]  /*16f0*/  @UP0 UMOV UR6, UR24 ;  /* 0x0000001800060c82 */ /* 0x000fe20008000000 */
[----:B------:R-:W-:Y:S01]  /*1700*/  @UP0 UMOV UR7, UR25 ;  /* 0x0000001900070c82 */ /* 0x000fe20008000000 */
[----:B--2---:R-:W-:Y:S01]  /*1710*/  VOTEU.ANY UP1, P1 ;  /* 0x00000000003f7886 */ /* 0x004fe20000820100 */
[----:B------:R-:W-:Y:S01]  /*1720*/  VOTEU.ANY UP3, P1 ;  /* 0x00000000003f7886 */ /* 0x000fe20000860100 */
[----:B-1----:R-:W-:-:S03]  /*1730*/  IMAD.U32 R2, RZ, RZ, UR4 ;  /* 0x00000004ff027e24 */ /* 0x002fc6000f8e00ff */
[----:B------:R-:W-:Y:S01]  /*1740*/  @UP1 UIADD3 UR13, UR17, 0x8000, URZ ;  /* 0x00008000110d1890 */ /* 0x000fe2000fffe03f */
[----:B------:R-:W-:Y:S01]  /*1750*/  @UP1 UMOV UR18, UR26 ;  /* 0x0000001a00121c82 */ /* 0x000fe20008000000 */
[----:B------:R-:W-:Y:S01]  /*1760*/  @UP1 UMOV UR19, UR27 ;  /* 0x0000001b00131c82 */ /* 0x000fe20008000000 */
[----:B------:R-:W-:Y:S01]  /*1770*/  SHF.L.U32 R2, R2, 0x1f, RZ ;  /* 0x0000001f02027819 */ /* 0x000fe200000006ff */
[----:B------:R-:W-:Y:S06]  /*1780*/  BAR.SYNC.DEFER_BLOCKING 0x0 ;  /* 0x0000000000007b1d */ /* 0x000fec0000010000 */
[----:B------:R1:W-:Y:S02]  /*1790*/  @UP2 UTMALDG.2D [UR8], [UR6] ;  /* 0x00000008060025b4 */ /* 0x0003e40008008000 */
[----:B------:R-:W-:Y:S06]  /*17a0*/  BAR.SYNC.DEFER_BLOCKING 0x0 ;  /* 0x0000000000007b1d */ /* 0x000fec0000010000 */
[----:B------:R1:W-:Y:S02]  /*17b0*/  @UP3 UTMALDG.2D [UR12], [UR18] ;  /* 0x0000000c120035b4 */ /* 0x0003e40008008000 */
[----:B------:R-:W-:Y:S06]  /*17c0*/  BAR.SYNC.DEFER_BLOCKING 0x0 ;  /* 0x0000000000007b1d */ /* 0x000fec0000010000 */
[----:B------:R-:W2:Y:S02]  /*17d0*/  SYNCS.PHASECHK.TRANS64.TRYWAIT P0, [UR17+0x8000], R2 ;  /* 0x00800002ff0075a7 */ /* 0x000ea40008000151 */
[----:B-12---:R-:W-:Y:S05]  /*17e0*/  @!P0 BRA `(.L_x_48) ;  /* 0x00000004005c8947 */ /* 0x006fea0003800000 */
.L_x_50:
[----:B------:R-:W-:Y:S01]  /*17f0*/  USHF.R.U32.HI UR20, URZ, 0x4, UR8 ;  /* 0x000000043f147899 */ /* 0x000fe20008011608 */
[----:B------:R-:W-:Y:S02]  /*1800*/  WARPGROUP.DEPBAR.LE gsb0, 0x0 ;  /* 0x00008000000079c5 */ /* 0x000fe40000010000 */
[----:B------:R-:W-:Y:S01]  /*1810*/  USHF.R.U32.HI UR22, URZ, 0x4, UR12 ;  /* 0x000000043f167899 */ /* 0x000fe2000801160c */
[----:B------:R-:W-:Y:S01]  /*1820*/  WARPGROUP.ARRIVE ;  /* 0x00000000000079c5 */ /* 0x000fe20000000000 */
[----:B------:R-:W-:Y:S01]  /*1830*/  USGXT.U32 UR20, UR20, 0xe ;  /* 0x0000000e1414789a */ /* 0x000fe20008000000 */
[----:B------:R-:W1:Y:S01]  /*1840*/  LDC R2, c[0x0][0x230] ;  /* 0x00008c00ff027b82 */ /* 0x000e620000000800 */
[----:B------:R-:W-:Y:S01]  /*1850*/  USGXT.U32 UR22, UR22, 0xe ;  /* 0x0000000e1616789a */ /* 0x000fe20008000000 */
[----:B------:R-:W-:Y:S01]  /*1860*/  UMOV UR21, 0x40000040 ;  /* 0x4000004000157882 */ /* 0x000fe20000000000 */
[----:B------:R-:W-:Y:S01]  /*1870*/  UMOV UR23, 0x40000040 ;  /* 0x4000004000177882 */ /* 0x000fe20000000000 */
[----:B------:R-:W-:Y:S01]  /*1880*/  UMOV UR6, URZ ;  /* 0x0000003f00067c82 */ /* 0x000fe20008000000 */
[----:B------:R-:W-:Y:S01]  /*1890*/  UMOV UR7, URZ ;  /* 0x0000003f00077c82 */ /* 0x000fe20008000000 */
[----:B------:R-:W-:-:S02]  /*18a0*/  UIADD3 UR10, UR10, 0x40, URZ ;  /* 0x000000400a0a7890 */ /* 0x000fc4000fffe03f */
[----:B------:R-:W-:Y:S02]  /*18b0*/  UIADD3 UR5, UR5, 0x1, URZ ;  /* 0x0000000105057890 */ /* 0x000fe4000fffe03f */
[----:B------:R-:W-:Y:S01]  /*18c0*/  HGMMA.64x64x16.F32 R24, gdesc[UR20], R24 ;  /* 0x00e00000141879f0 */ /* 0x000fe20008700818 */
[----:B------:R-:W-:Y:S02]  /*18d0*/  UIADD3 UR20, UP0, UR20, 0x2, URZ ;  /* 0x0000000214147890 */ /* 0x000fe4000ff1e03f */
[----:B------:R-:W-:Y:S02]  /*18e0*/  UIADD3 UR22, UP1, UR22, 0x2, URZ ;  /* 0x0000000216167890 */ /* 0x000fe4000ff3e03f */
[----:B------:R-:W-:Y:S02]  /*18f0*/  UIADD3.X UR21, UR6, 0x40000040, URZ, UP0, !UPT ;  /* 0x4000004006157890 */ /* 0x000fe400087fe43f */
[----:B------:R-:W-:Y:S02]  /*1900*/  UIADD3.X UR23, UR7, 0x40000040, URZ, UP1, !UPT ;  /* 0x4000004007177890 */ /* 0x000fe40008ffe43f */
[----:B------:R-:W-:-:S02]  /*1910*/  UIADD3.64 UR32, UR20, 0x2, URZ ;  /* 0x0000000214207897 */ /* 0x000fc4000fffe03f */
[----:B------:R-:W-:Y:S02]  /*1920*/  UIADD3.64 UR34, UR22, 0x2, URZ ;  /* 0x0000000216227897 */ /* 0x000fe4000fffe03f */
[----:B------:R-:W-:Y:S01]  /*1930*/  UISETP.NE.U32.AND UP0, UPT, UR5, 0x2, UPT ;  /* 0x000000020500788c */ /* 0x000fe2000bf05070 */
[----:B-1----:R-:W-:-:S03]  /*1940*/  ISETP.LE.AND P0, PT, R2, UR10, PT ;  /* 0x0000000a02007c0c */ /* 0x002fc6000bf03270 */
[----:B------:R-:W-:Y:S02]  /*1950*/  USEL UR6, URZ, 0x1, UP0 ;  /* 0x000000013f067887 */ /* 0x000fe40008000000 */
[----:B------:R-:W-:Y:S02]  /*1960*/  USEL UR5, UR5, URZ, UP0 ;  /* 0x0000003f05057287 */ /* 0x000fe40008000000 */
[----:B------:R-:W-:Y:S01]  /*1970*/  ULOP3.LUT UR4, UR4, UR6, URZ, 0x3c, !UPT ;  /* 0x0000000604047292 */ /* 0x000fe2000f8e3c3f */
[----:B------:R-:W-:Y:S01]  /*1980*/  HGMMA.64x64x16.F32 R24, gdesc[UR20], R24 ;  /* 0x00e00000141879f0 */ /* 0x000fe20008700818 */
[----:B------:R-:W-:Y:S02]  /*1990*/  UIADD3.64 UR20, UR20, 0x4, URZ ;  /* 0x0000000414147897 */ /* 0x000fe4000fffe03f */
[----:B------:R-:W-:Y:S01]  /*19a0*/  UIADD3.64 UR22, UR22, 0x4, URZ ;  /* 0x0000000416167897 */ /* 0x000fe2000fffe03f */
[----:B------:R-:W-:Y:S08]  /*19b0*/  HGMMA.64x64x16.F32 R24, gdesc[UR32], R24 ;  /* 0x00e00000201879f0 */ /* 0x000ff00008700818 */
[----:B------:R-:W-:Y:S01]  /*19c0*/  HGMMA.64x64x16.F32 R24, gdesc[UR20], R24, gsb0 ;  /* 0x00e00000141879f0 */ /* 0x000fe20008000818 */
[----:B------:R-:W-:Y:S05]  /*19d0*/  @!P0 BRA `(.L_x_49) ;  /* 0xfffffffc00048947 */ /* 0x000fea000383ffff */
.L_x_47:
[----:B------:R-:W-:Y:S02]  /*19e0*/  WARPGROUP.DEPBAR.LE gsb0, 0x0 ;  /* 0x00008000000079c5 */ /* 0x000fe40000010000 */
[----:B----4-:R-:W-:Y:S01]  /*19f0*/  BAR.SYNC.DEFER_BLOCKING 0x0 ;  /* 0x0000000000007b1d */ /* 0x010fe20000010000 */
[C---:B-1----:R-:W-:Y:S01]  /*1a00*/  IMAD.SHL.U32 R2, R0.reuse, 0x80, RZ ;  /* 0x0000008000027824 */ /* 0x042fe200078e00ff */
[----:B------:R-:W-:Y:S01]  /*1a10*/  F2FP.F16.F32.PACK_AB R24, R25, R24 ;  /* 0x000000181918723e */ /* 0x000fe200000000ff */
[----:B------:R-:W-:Y:S01]  /*1a20*/  IMAD.SHL.U32 R3, R0, 0x40, RZ ;  /* 0x0000004000037824 */ /* 0x000fe200078e00ff */
[----:B------:R-:W-:Y:S02]  /*1a30*/  F2FP.F16.F32.PACK_AB R25, R27, R26 ;  /* 0x0000001a1b19723e */ /* 0x000fe400000000ff */
[----:B------:R-:W-:Y:S02]  /*1a40*/  ELECT P0, URZ, PT ;  /* 0x00000000003f782f */ /* 0x000fe40003800000 */
[----:B------:R-:W-:Y:S01]  /*1a50*/  LOP3.LUT R2, R2, 0x780, RZ, 0xc0, !PT ;  /* 0x0000078002027812 */ /* 0x000fe200078ec0ff */
[----:B------:R-:W-:Y:S01]  /*1a60*/  UMOV UR17, UR15 ;  /* 0x0000000f00117c82 */ /* 0x000fe20008000000 */
[----:B------:R-:W-:Y:S01]  /*1a70*/  F2FP.F16.F32.PACK_AB R32, R33, R32 ;  /* 0x000000202120723e */ /* 0x000fe200000000ff */
[----:B------:R-:W-:Y:S01]  /*1a80*/  UMOV UR18, UR11 ;  /* 0x0000000b00127c82 */ /* 0x000fe20008000000 */
[----:B---3--:R-:W-:Y:S01]  /*1a90*/  LOP3.LUT R4, R2, 0x1800, R3, 0xf8, !PT ;  /* 0x0000180002047812 */ /* 0x008fe200078ef803 */
[----:B------:R-:W-:Y:S01]  /*1aa0*/  IMAD.SHL.U32 R2, R0, 0x10, RZ ;  /* 0x0000001000027824 */ /* 0x000fe200078e00ff */
[----:B------:R-:W-:-:S02]  /*1ab0*/  F2FP.F16.F32.PACK_AB R26, R29, R28 ;  /* 0x0000001c1d1a723e */ /* 0x000fc400000000ff */
[----:B------:R-:W-:Y:S02]  /*1ac0*/  F2FP.F16.F32.PACK_AB R27, R31, R30 ;  /* 0x0000001e1f1b723e */ /* 0x000fe400000000ff */
[----:B------:R-:W-:Y:S02]  /*1ad0*/  LOP3.LUT R3, R2, 0x70, RZ, 0xc0, !PT ;  /* 0x0000007002037812 */ /* 0x000fe400078ec0ff */
[----:B------:R-:W-:Y:S02]  /*1ae0*/  F2FP.F16.F32.PACK_AB R33, R35, R34 ;  /* 0x000000222321723e */ /* 0x000fe400000000ff */
[----:B------:R-:W-:Y:S02]  /*1af0*/  LOP3.LUT R3, R3, 0x10, R0, 0x78, !PT ;  /* 0x0000001003037812 */ /* 0x000fe400078e7800 */
[----:B------:R-:W-:Y:S01]  /*1b00*/  F2FP.F16.F32.PACK_AB R40, R41, R40 ;  /* 0x000000282928723e */ /* 0x000fe200000000ff */
[----:B------:R-:W1:Y:S02]  /*1b10*/  @!P2 SYNCS.CCTL.IV [UR16+0x8000] ;  /* 0x00800000ff00a9b1 */ /* 0x000e640008000010 */
[----:B-1----:R-:W-:Y:S01]  /*1b20*/  BAR.SYNC.DEFER_BLOCKING 0x0 ;  /* 0x0000000000007b1d */ /* 0x002fe20000010000 */
[----:B------:R-:W-:-:S02]  /*1b30*/  LOP3.LUT R3, R4, R3, RZ, 0xfc, !PT ;  /* 0x0000000304037212 */ /* 0x000fc400078efcff */
[----:B------:R-:W-:Y:S02]  /*1b40*/  F2FP.F16.F32.PACK_AB R34, R37, R36 ;  /* 0x000000242522723e */ /* 0x000fe400000000ff */
[C---:B------:R-:W-:Y:S01]  /*1b50*/  LOP3.LUT R2, R3.reuse, 0x20, RZ, 0x3c, !PT ;  /* 0x0000002003027812 */ /* 0x040fe200078e3cff */
[C---:B------:R-:W-:Y:S01]  /*1b60*/  VIADD R0, R3.reuse, UR16 ;  /* 0x0000001003007c36 */ /* 0x040fe20008000000 */
[C---:B------:R-:W-:Y:S02]  /*1b70*/  LOP3.LUT R4, R3.reuse, 0x40, RZ, 0x3c, !PT ;  /* 0x0000004003047812 */ /* 0x040fe400078e3cff */
[----:B------:R-:W-:Y:S01]  /*1b80*/  LOP3.LUT R3, R3, 0x60, RZ, 0x3c, !PT ;  /* 0x0000006003037812 */ /* 0x000fe200078e3cff */
[----:B------:R-:W-:Y:S01]  /*1b90*/  VIADD R2, R2, UR16 ;  /* 0x0000001002027c36 */ /* 0x000fe20008000000 */
[----:B------:R-:W-:Y:S01]  /*1ba0*/  F2FP.F16.F32.PACK_AB R35, R39, R38 ;  /* 0x000000262723723e */ /* 0x000fe200000000ff */
[----:B------:R-:W-:Y:S01]  /*1bb0*/  VIADD R4, R4, UR16 ;  /* 0x0000001004047c36 */ /* 0x000fe20008000000 */
[----:B------:R-:W-:Y:S01]  /*1bc0*/  F2FP.F16.F32.PACK_AB R41, R43, R42 ;  /* 0x0000002a2b29723e */ /* 0x000fe200000000ff */
[----:B------:R-:W-:Y:S01]  /*1bd0*/  VIADD R3, R3, UR16 ;  /* 0x0000001003037c36 */ /* 0x000fe20008000000 */
[----:B------:R-:W-:-:S02]  /*1be0*/  F2FP.F16.F32.PACK_AB R48, R49, R48 ;  /* 0x000000303130723e */ /* 0x000fc400000000ff */
[----:B------:R-:W-:Y:S02]  /*1bf0*/  F2FP.F16.F32.PACK_AB R42, R45, R44 ;  /* 0x0000002c2d2a723e */ /* 0x000fe400000000ff */
[----:B------:R-:W-:Y:S02]  /*1c00*/  F2FP.F16.F32.PACK_AB R43, R47, R46 ;  /* 0x0000002e2f2b723e */ /* 0x000fe400000000ff */
[----:B------:R-:W-:Y:S02]  /*1c10*/  F2FP.F16.F32.PACK_AB R49, R51, R50 ;  /* 0x000000323331723e */ /* 0x000fe400000000ff */
[----:B------:R-:W-:Y:S01]  /*1c20*/  F2FP.F16.F32.PACK_AB R50, R53, R52 ;  /* 0x000000343532723e */ /* 0x000fe200000000ff */
[----:B------:R-:W1:Y:S01]  /*1c30*/  @!P2 SYNCS.CCTL.IV [UR16+0x8008] ;  /* 0x00800800ff00a9b1 */ /* 0x000e620008000010 */
[----:B------:R-:W-:Y:S01]  /*1c40*/  F2FP.F16.F32.PACK_AB R51, R55, R54 ;  /* 0x000000363733723e */ /* 0x000fe200000000ff */
[----:B-1----:R-:W-:Y:S01]  /*1c50*/  STSM.16.M88.4 [R0], R24 ;  /* 0x0000001800007844 */ /* 0x002fe20000000200 */
[----:B------:R-:W-:-:S03]  /*1c60*/  ISETP.LT.U32.AND P0, PT, R6, 0x20, P0 ;  /* 0x000000200600780c */ /* 0x000fc60000701070 */
[----:B------:R-:W-:Y:S04]  /*1c70*/  STSM.16.M88.4 [R2], R32 ;  /* 0x0000002002007844 */ /* 0x000fe80000000200 */
[----:B------:R-:W-:Y:S04]  /*1c80*/  STSM.16.M88.4 [R4], R40 ;  /* 0x0000002804007844 */ /* 0x000fe80000000200 */
[----:B------:R-:W-:Y:S02]  /*1c90*/  STSM.16.M88.4 [R3], R48 ;  /* 0x0000003003007844 */ /* 0x000fe40000000200 */
[----:B------:R-:W-:Y:S01]  /*1ca0*/  VOTEU.ANY UP0, P0 ;  /* 0x00000000003f7886 */ /* 0x000fe20000000100 */
[----:B------:R-:W-:Y:S01]  /*1cb0*/  VOTEU.ANY UP1, P0 ;  /* 0x00000000003f7886 */ /* 0x000fe20000020100 */
[----:B------:R1:W-:Y:S06]  /*1cc0*/  MEMBAR.ALL.CTA ;  /* 0x0000000000007992 */ /* 0x0003ec0000008000 */
[----:B-1----:R-:W1:Y:S01]  /*1cd0*/  FENCE.VIEW.ASYNC.S ;  /* 0x00000000000073c6 */ /* 0x002e620000000000 */
[----:B--2---:R-:W-:Y:S01]  /*1ce0*/  @UP0 UMOV UR6, UR28 ;  /* 0x0000001c00060c82 */ /* 0x004fe20008000000 */
[----:B------:R-:W-:Y:S01]  /*1cf0*/  @UP0 UMOV UR7, UR29 ;  /* 0x0000001d00070c82 */ /* 0x000fe20008000000 */
[----:B-1----:R-:W-:Y:S06]  /*1d00*/  BAR.SYNC.DEFER_BLOCKING 0x0 ;  /* 0x0000000000007b1d */ /* 0x002fec0000010000 */
[----:B------:R1:W-:Y:S01]  /*1d10*/  @UP1 UTMASTG.2D [UR16], [UR6] ;  /* 0x00000010060013b5 */ /* 0x0003e20008008000 */
[----:B------:R0:W-:Y:S01]  /*1d20*/  UTMACMDFLUSH ;  /* 0x00000000000079b7 */ /* 0x0001e20000000000 */
[----:B------:R-:W-:-:S04]  /*1d30*/  DEPBAR.LE SB0, 0x0 ;  /* 0x000080000000791a */ /* 0x000fc80000000000 */
[----:B------:R-:W-:Y:S06]  /*1d40*/  BAR.SYNC.DEFER_BLOCKING 0x0 ;  /* 0x0000000000007b1d */ /* 0x000fec0000010000 */
[----:B-1----:R-:W-:Y:S05]  /*1d50*/  EXIT ;  /* 0x000000000000794d */ /* 0x002fea0003800000 */
.L_x_48:
[----:B------:R-:W1:Y:S02]  /*1d60*/  SYNCS.PHASECHK.TRANS64.TRYWAIT P0, [UR17+0x8000], R2 ;  /* 0x00800002ff0075a7 */ /* 0x000e640008000151 */
[----:B-1----:R-:W-:Y:S05]  /*1d70*/  @!P0 BRA `(.L_x_48) ;  /* 0xfffffffc00f88947 */ /* 0x002fea000383ffff */
[----:B------:R-:W-:Y:S05]  /*1d80*/  BRA `(.L_x_50) ;  /* 0xfffffff800987947 */ /* 0x000fea000383ffff */
.L_x_51:
[----:B------:R-:W-:-:S00]  /*1d90*/  BRA `(.L_x_51) ;  /* 0xfffffffc00fc7947 */ /* 0x000fc0000383ffff */
[----:B------:R-:W-:-:S00]  /*1da0*/  NOP ;  /* 0x0000000000007918 */ /* 0x000fc00000000000 */
        /* <DEDUP_REMOVED lines=13> */
.L_x_52:


//--------------------- .nv.shared.gluon_wgmma    --------------------------
	.section	.nv.shared.gluon_wgmma,"aw",@nobits
	.sectionflags	@""
	.align	16
	.zero		1024


//--------------------- .nv.shared.reserved.0     --------------------------
	.section	.nv.shared.reserved.0,"aw",@nobits
	.weak		__nv_reservedSMEM_offset_0_alias
	.size		__nv_reservedSMEM_offset_0_alias, 0, 0
	.other		__nv_reservedSMEM_offset_0_alias,@"STO_CUDA_RESERVED_SHARED STV_DEFAULT"
__nv_reservedSMEM_offset_0_alias:
	.zero		0


//--------------------- .nv.constant0.gluon_wgmma --------------------------
	.section	.nv.constant0.gluon_wgmma,"a",@progbits
	.sectionflags	@""
	.align	4
.nv.constant0.gluon_wgmma:
	.zero		608


//--------------------- SYMBOLS --------------------------

	.type		.nv.reservedSmem.offset0,@object
	.size		.nv.reservedSmem.offset0,0x4
